// auto-generated by cutlass_sweep.fmha — config: {"arch": "sm_90", "direction": "bwd", "dtype": "fp16", "head_dim": 64, "mask": "residual", "schedule": "cooperative", "tile_kv": 128, "tile_q": 128}
#include "cutlass/cutlass.h"
#include "cute/tensor.hpp"
#include "cutlass/device_kernel.h"
#include "cutlass/kernel_hardware_info.h"
#include "88_hopper_fmha/collective/fmha_fusion.hpp"
#include "88_hopper_fmha/collective/fmha_collective_bwd_tma_warpspecialized.hpp"
#include "88_hopper_fmha/collective/fmha_epilogue_bwd.hpp"
#include "88_hopper_fmha/kernel/fmha_kernel_tma_warpspecialized.hpp"
#include "88_hopper_fmha/kernel/fmha_tile_scheduler.hpp"

using namespace cute;
using Element = cutlass::half_t;
using TileShape = Shape<_128, _128, _64>;

using Mainloop = cutlass::fmha::collective::FmhaBwdMainloopTmaWarpSpecialized<
    Element, float, TileShape,
    cutlass::fmha::collective::FusionBwdAdapter<cutlass::fmha::collective::ResidualFusion>>;
using Epilogue = cutlass::fmha::collective::FmhaBwdEpilogueKV<
    Element, float, typename Mainloop::TileShapePV>;
using Kernel = cutlass::fmha::kernel::FmhaKernelTmaWarpSpecialized<
    Mainloop, Epilogue,
    cutlass::fmha::kernel::TileSchedulerBwdAdapter<
        cutlass::fmha::kernel::IndividualTileScheduler>>;

auto* _anchor = &cutlass::device_kernel<Kernel>;


// ===== COMPILED SASS (sm_90a) =====

	.target	sm_90a

	.elftype	@"ET_EXEC"


//--------------------- .note.nv.tkinfo           --------------------------
	.section	.note.nv.tkinfo,"",@"SHT_NOTE"
	.sectionflags	@"SHF_NOTE_NV_TKINFO"
	.tkinfo
        /*0018*/ 	.word	0x00000002
        /*0030*/ 	.string	""
        /*0030*/ 	.string	"ptxas"
        /*0030*/ 	.string	"Cuda compilation tools, release 13.0, V13.0.88"
        /*0030*/ 	.string	"Build cuda_13.0.r13.0/compiler.36424714_0"
        /*0030*/ 	.string	"-arch sm_90a -m 64 "



//--------------------- .note.nv.cuinfo           --------------------------
	.section	.note.nv.cuinfo,"",@"SHT_NOTE"
	.sectionflags	@"SHF_NOTE_NV_CUINFO"
        /*0018*/ 	.short	0x0002
        /*001a*/ 	.short	0x005a
        /*001c*/ 	.short	0x0082
	.zero		2


//--------------------- .nv.info                  --------------------------
	.section	.nv.info,"",@"SHT_CUDA_INFO"
	.align	4


	//----- nvinfo : EIATTR_REGCOUNT
	.align		4
        /*0000*/ 	.byte	0x04, 0x2f
        /*0002*/ 	.short	(.L_15 - .L_14)
	.align		4
.L_14:
        /*0004*/ 	.word	index@(_ZN7cutlass13device_kernelINS_4fmha6kernel28FmhaKernelTmaWarpSpecializedINS1_10collective33FmhaBwdMainloopTmaWarpSpecializedINS_6half_tEfN4cute5tupleIJNS7_1CILi128EEESA_NS9_ILi64EEEEEENS4_16FusionBwdAdapterINS4_14ResidualFusionEEEJEEENS4_17FmhaBwdEpilogueKVIS6_fNS8_IJSB_SB_SA_EEEEENS2_23TileSchedulerBwdAdapterINS2_23IndividualTileSchedulerEEEJEEEEEvNT_6ParamsE)
        /*0008*/ 	.word	0x000000a8


	//----- nvinfo : EIATTR_FRAME_SIZE
	.align		4
.L_15:
        /*000c*/ 	.byte	0x04, 0x11
        /*000e*/ 	.short	(.L_17 - .L_16)
	.align		4
.L_16:
        /*0010*/ 	.word	index@(_ZN7cutlass13device_kernelINS_4fmha6kernel28FmhaKernelTmaWarpSpecializedINS1_10collective33FmhaBwdMainloopTmaWarpSpecializedINS_6half_tEfN4cute5tupleIJNS7_1CILi128EEESA_NS9_ILi64EEEEEENS4_16FusionBwdAdapterINS4_14ResidualFusionEEEJEEENS4_17FmhaBwdEpilogueKVIS6_fNS8_IJSB_SB_SA_EEEEENS2_23TileSchedulerBwdAdapterINS2_23IndividualTileSchedulerEEEJEEEEEvNT_6ParamsE)
        /*0014*/ 	.word	0x00000100


	//----- nvinfo : EIATTR_MIN_STACK_SIZE
	.align		4
.L_17:
        /*0018*/ 	.byte	0x04, 0x12
        /*001a*/ 	.short	(.L_19 - .L_18)
	.align		4
.L_18:
        /*001c*/ 	.word	index@(_ZN7cutlass13device_kernelINS_4fmha6kernel28FmhaKernelTmaWarpSpecializedINS1_10collective33FmhaBwdMainloopTmaWarpSpecializedINS_6half_tEfN4cute5tupleIJNS7_1CILi128EEESA_NS9_ILi64EEEEEENS4_16FusionBwdAdapterINS4_14ResidualFusionEEEJEEENS4_17FmhaBwdEpilogueKVIS6_fNS8_IJSB_SB_SA_EEEEENS2_23TileSchedulerBwdAdapterINS2_23IndividualTileSchedulerEEEJEEEEEvNT_6ParamsE)
        /*0020*/ 	.word	0x00000100
.L_19:


//--------------------- .nv.compat                --------------------------
	.section	.nv.compat,"",@"SHT_CUDA_COMPAT_INFO"
	.align	4
        /*0000*/ 	.byte	0x02, 0x09, 0x01, 0x00, 0x02, 0x02, 0x04, 0x00, 0x02, 0x05, 0x05, 0x00, 0x03, 0x07, 0x01, 0x01
        /*0010*/ 	.byte	0x02, 0x03, 0x01, 0x00, 0x02, 0x06, 0x01, 0x00, 0x04, 0x0b, 0x08, 0x00, 0x00, 0x00, 0x00, 0x00
        /*0020*/ 	.byte	0x00, 0x00, 0x00, 0x00


//--------------------- .nv.info._ZN7cutlass13device_kernelINS_4fmha6kernel28FmhaKernelTmaWarpSpecializedINS1_10collective33FmhaBwdMainloopTmaWarpSpecializedINS_6half_tEfN4cute5tupleIJNS7_1CILi128EEESA_NS9_ILi64EEEEEENS4_16FusionBwdAdapterINS4_14ResidualFusionEEEJEEENS4_17FmhaBwdEpilogueKVIS6_fNS8_IJSB_SB_SA_EEEEENS2_23TileSchedulerBwdAdapterINS2_23IndividualTileSchedulerEEEJEEEEEvNT_6ParamsE --------------------------
	.section	.nv.info._ZN7cutlass13device_kernelINS_4fmha6kernel28FmhaKernelTmaWarpSpecializedINS1_10collective33FmhaBwdMainloopTmaWarpSpecializedINS_6half_tEfN4cute5tupleIJNS7_1CILi128EEESA_NS9_ILi64EEEEEENS4_16FusionBwdAdapterINS4_14ResidualFusionEEEJEEENS4_17FmhaBwdEpilogueKVIS6_fNS8_IJSB_SB_SA_EEEEENS2_23TileSchedulerBwdAdapterINS2_23IndividualTileSchedulerEEEJEEEEEvNT_6ParamsE,"",@"SHT_CUDA_INFO"
	.sectionflags	@""
	.align	4


	//----- nvinfo : EIATTR_CUDA_API_VERSION
	.align		4
        /*0000*/ 	.byte	0x04, 0x37
        /*0002*/ 	.short	(.L_21 - .L_20)
.L_20:
        /*0004*/ 	.word	0x00000082


	//----- nvinfo : EIATTR_KPARAM_INFO
	.align		4
.L_21:
        /*0008*/ 	.byte	0x04, 0x17
        /*000a*/ 	.short	(.L_23 - .L_22)
.L_22:
        /*000c*/ 	.word	0x00000000
        /*0010*/ 	.short	0x0000
        /*0012*/ 	.short	0x0070
        /*0014*/ 	.byte	0x00, 0xf0, 0x01, 0x3a


	//----- nvinfo : EIATTR_SPARSE_MMA_MASK
	.align		4
.L_23:
        /*0018*/ 	.byte	0x03, 0x50
        /*001a*/ 	.short	0x0000


	//----- nvinfo : EIATTR_MAXREG_COUNT
	.align		4
        /*001c*/ 	.byte	0x03, 0x1b
        /*001e*/ 	.short	0x00a8


	//----- nvinfo : EIATTR_NUM_BARRIERS
	.align		4
        /*0020*/ 	.byte	0x02, 0x4c
        /*0022*/ 	.byte	0x02
	.zero		1


	//----- nvinfo : EIATTR_EXTERNS
	.align		4
        /*0024*/ 	.byte	0x04, 0x0f
        /*0026*/ 	.short	(.L_25 - .L_24)


	//   ....[0]....
	.align		4
.L_24:
        /*0028*/ 	.word	index@(__assertfail)


	//----- nvinfo : EIATTR_MERCURY_ISA_VERSION
	.align		4
.L_25:
        /*002c*/ 	.byte	0x03, 0x5f
        /*002e*/ 	.short	0x0101


	//----- nvinfo : EIATTR_INT_WARP_WIDE_INSTR_OFFSETS
	.align		4
        /*0030*/ 	.byte	0x04, 0x31
        /*0032*/ 	.short	(.L_27 - .L_26)


	//   ....[0]....
.L_26:
        /*0034*/ 	.word	0x000007e0


	//   ....[1]....
        /*0038*/ 	.word	0x000007f0


	//   ....[2]....
        /*003c*/ 	.word	0x00000800


	//   ....[3]....
        /*0040*/ 	.word	0x00000810


	//   ....[4]....
        /*0044*/ 	.word	0x00000820


	//----- nvinfo : EIATTR_COOP_GROUP_MASK_REGIDS
	.align		4
.L_27:
        /*0048*/ 	.byte	0x04, 0x29
        /*004a*/ 	.short	(.L_29 - .L_28)


	//   ....[0]....
.L_28:
        /*004c*/ 	.word	0xffffffff


	//   ....[1]....
        /*0050*/ 	.word	0xffffffff


	//   ....[2]....
        /*0054*/ 	.word	0xffffffff


	//   ....[3]....
        /*0058*/ 	.word	0xffffffff


	//   ....[4]....
        /*005c*/ 	.word	0xffffffff


	//   ....[5]....
        /*0060*/ 	.word	0xffffffff


	//----- nvinfo : EIATTR_COOP_GROUP_INSTR_OFFSETS
	.align		4
.L_29:
        /*0064*/ 	.byte	0x04, 0x28
        /*0066*/ 	.short	(.L_31 - .L_30)


	//   ....[0]....
.L_30:
        /*0068*/ 	.word	0x00000060


	//   ....[1]....
        /*006c*/ 	.word	0x00000090


	//   ....[2]....
        /*0070*/ 	.word	0x00000250


	//   ....[3]....
        /*0074*/ 	.word	0x00000480


	//   ....[4]....
        /*0078*/ 	.word	0x00000620


	//   ....[5]....
        /*007c*/ 	.word	0x00000780


	//----- nvinfo : EIATTR_REG_RECONFIG
	.align		4
.L_31:
        /*0080*/ 	.byte	0x01, 0x54
	.zero		2


	//----- nvinfo : EIATTR_SYSCALL_OFFSETS
	.align		4
        /*0084*/ 	.byte	0x04, 0x46
        /*0086*/ 	.short	(.L_33 - .L_32)


	//   ....[0]....
.L_32:
        /*0088*/ 	.word	0x00007bd0


	//   ....[1]....
        /*008c*/ 	.word	0x00007d20


	//   ....[2]....
        /*0090*/ 	.word	0x000083b0


	//   ....[3]....
        /*0094*/ 	.word	0x000084e0


	//----- nvinfo : EIATTR_MBARRIER_INSTR_OFFSETS
	.align		4
.L_33:
        /*0098*/ 	.byte	0x04, 0x39
        /*009a*/ 	.short	(.L_35 - .L_34)


	//   ....[0]....
.L_34:
        /*009c*/ 	.word	0x000003f0
        /*00a0*/ 	.word	0x000000ff
        /*00a4*/ 	.word	0x00030840
        /*00a8*/ 	.short	0x0100
        /*00aa*/ 	.byte	0x06
	.zero		1


	//   ....[1]....
        /*00ac*/ 	.word	0x00000400
        /*00b0*/ 	.word	0x000000ff
        /*00b4*/ 	.word	0x00030860
        /*00b8*/ 	.short	0x0100
        /*00ba*/ 	.byte	0x06
	.zero		1


	//   ....[2]....
        /*00bc*/ 	.word	0x00000410
        /*00c0*/ 	.word	0x000000ff
        /*00c4*/ 	.word	0x00030848
        /*00c8*/ 	.short	0x0100
        /*00ca*/ 	.byte	0x06
	.zero		1


	//   ....[3]....
        /*00cc*/ 	.word	0x00000420
        /*00d0*/ 	.word	0x000000ff
        /*00d4*/ 	.word	0x00030868
        /*00d8*/ 	.short	0x0100
        /*00da*/ 	.byte	0x06
	.zero		1


	//   ....[4]....
        /*00dc*/ 	.word	0x00000430
        /*00e0*/ 	.word	0x000000ff
        /*00e4*/ 	.word	0x00030850
        /*00e8*/ 	.short	0x0100
        /*00ea*/ 	.byte	0x06
	.zero		1


	//   ....[5]....
        /*00ec*/ 	.word	0x00000440
        /*00f0*/ 	.word	0x000000ff
        /*00f4*/ 	.word	0x00030870
        /*00f8*/ 	.short	0x0100
        /*00fa*/ 	.byte	0x06
	.zero		1


	//   ....[6]....
        /*00fc*/ 	.word	0x00000450
        /*0100*/ 	.word	0x000000ff
        /*0104*/ 	.word	0x00030858
        /*0108*/ 	.short	0x0100
        /*010a*/ 	.byte	0x06
	.zero		1


	//   ....[7]....
        /*010c*/ 	.word	0x00000460
        /*0110*/ 	.word	0x000000ff
        /*0114*/ 	.word	0x00030878
        /*0118*/ 	.short	0x0100
        /*011a*/ 	.byte	0x06
	.zero		1


	//   ....[8]....
        /*011c*/ 	.word	0x00000590
        /*0120*/ 	.word	0x000000ff
        /*0124*/ 	.word	0x00030800
        /*0128*/ 	.short	0x0100
        /*012a*/ 	.byte	0x06
	.zero		1


	//   ....[9]....
        /*012c*/ 	.word	0x000005a0
        /*0130*/ 	.word	0x000000ff
        /*0134*/ 	.word	0x00030820
        /*0138*/ 	.short	0x0100
        /*013a*/ 	.byte	0x06
	.zero		1


	//   ....[10]....
        /*013c*/ 	.word	0x000005b0
        /*0140*/ 	.word	0x000000ff
        /*0144*/ 	.word	0x00030808
        /*0148*/ 	.short	0x0100
        /*014a*/ 	.byte	0x06
	.zero		1


	//   ....[11]....
        /*014c*/ 	.word	0x000005c0
        /*0150*/ 	.word	0x000000ff
        /*0154*/ 	.word	0x00030828
        /*0158*/ 	.short	0x0100
        /*015a*/ 	.byte	0x06
	.zero		1


	//   ....[12]....
        /*015c*/ 	.word	0x000005d0
        /*0160*/ 	.word	0x000000ff
        /*0164*/ 	.word	0x00030810
        /*0168*/ 	.short	0x0100
        /*016a*/ 	.byte	0x06
	.zero		1


	//   ....[13]....
        /*016c*/ 	.word	0x000005e0
        /*0170*/ 	.word	0x000000ff
        /*0174*/ 	.word	0x00030830
        /*0178*/ 	.short	0x0100
        /*017a*/ 	.byte	0x06
	.zero		1


	//   ....[14]....
        /*017c*/ 	.word	0x000005f0
        /*0180*/ 	.word	0x000000ff
        /*0184*/ 	.word	0x00030818
        /*0188*/ 	.short	0x0100
        /*018a*/ 	.byte	0x06
	.zero		1


	//   ....[15]....
        /*018c*/ 	.word	0x00000600
        /*0190*/ 	.word	0x000000ff
        /*0194*/ 	.word	0x00030838
        /*0198*/ 	.short	0x0100
        /*019a*/ 	.byte	0x06
	.zero		1


	//   ....[16]....
        /*019c*/ 	.word	0x00000730
        /*01a0*/ 	.word	0x000000ff
        /*01a4*/ 	.word	0x00030880
        /*01a8*/ 	.short	0x0100
        /*01aa*/ 	.byte	0x06
	.zero		1


	//   ....[17]....
        /*01ac*/ 	.word	0x00000740
        /*01b0*/ 	.word	0x000000ff
        /*01b4*/ 	.word	0x00030890
        /*01b8*/ 	.short	0x0100
        /*01ba*/ 	.byte	0x06
	.zero		1


	//   ....[18]....
        /*01bc*/ 	.word	0x00000750
        /*01c0*/ 	.word	0x000000ff
        /*01c4*/ 	.word	0x00030888
        /*01c8*/ 	.short	0x0100
        /*01ca*/ 	.byte	0x06
	.zero		1


	//   ....[19]....
        /*01cc*/ 	.word	0x00000760
        /*01d0*/ 	.word	0x000000ff
        /*01d4*/ 	.word	0x00030898
        /*01d8*/ 	.short	0x0100
        /*01da*/ 	.byte	0x06
	.zero		1


	//   ....[20]....
        /*01dc*/ 	.word	0x000008c0
        /*01e0*/ 	.word	0x000000ff
        /*01e4*/ 	.word	0x000308a0
        /*01e8*/ 	.short	0x0100
        /*01ea*/ 	.byte	0x06
	.zero		1


	//   ....[21]....
        /*01ec*/ 	.word	0x000008d0
        /*01f0*/ 	.word	0x000000ff
        /*01f4*/ 	.word	0x000308a8
        /*01f8*/ 	.short	0x0100
        /*01fa*/ 	.byte	0x06
	.zero		1


	//   ....[22]....
        /*01fc*/ 	.word	0x000008e0
        /*0200*/ 	.word	0x000000ff
        /*0204*/ 	.word	0x000308b0
        /*0208*/ 	.short	0x0100
        /*020a*/ 	.byte	0x06
	.zero		1


	//   ....[23]....
        /*020c*/ 	.word	0x000008f0
        /*0210*/ 	.word	0x000000ff
        /*0214*/ 	.word	0x000308b8
        /*0218*/ 	.short	0x0100
        /*021a*/ 	.byte	0x06
	.zero		1


	//   ....[24]....
        /*021c*/ 	.word	0x000009f0
        /*0220*/ 	.word	0x000000ff
        /*0224*/ 	.word	0x000308d0
        /*0228*/ 	.short	0x0100
        /*022a*/ 	.byte	0x06
	.zero		1


	//   ....[25]....
        /*022c*/ 	.word	0x00000a00
        /*0230*/ 	.word	0x000000ff
        /*0234*/ 	.word	0x000308e0
        /*0238*/ 	.short	0x0100
        /*023a*/ 	.byte	0x06
	.zero		1


	//   ....[26]....
        /*023c*/ 	.word	0x00000a10
        /*0240*/ 	.word	0x000000ff
        /*0244*/ 	.word	0x000308d8
        /*0248*/ 	.short	0x0100
        /*024a*/ 	.byte	0x06
	.zero		1


	//   ....[27]....
        /*024c*/ 	.word	0x00000a20
        /*0250*/ 	.word	0x000000ff
        /*0254*/ 	.word	0x000308e8
        /*0258*/ 	.short	0x0100
        /*025a*/ 	.byte	0x06
	.zero		1


	//   ....[28]....
        /*025c*/ 	.word	0x00000e10
        /*0260*/ 	.word	0x000000ff
        /*0264*/ 	.word	0x00030840
        /*0268*/ 	.short	0x010a
        /*026a*/ 	.byte	0x08
	.zero		1


	//   ....[29]....
        /*026c*/ 	.word	0x00000e50
        /*0270*/ 	.word	0x000000ff
        /*0274*/ 	.word	0x00030848
        /*0278*/ 	.short	0x010a
        /*027a*/ 	.byte	0x08
	.zero		1


	//   ....[30]....
        /*027c*/ 	.word	0x000013e0
        /*0280*/ 	.word	0x000000ff
        /*0284*/ 	.word	0x00030800
        /*0288*/ 	.short	0x010a
        /*028a*/ 	.byte	0x0e
	.zero		1


	//   ....[31]....
        /*028c*/ 	.word	0x000016f0
        /*0290*/ 	.word	0x000000ff
        /*0294*/ 	.word	0x00030800
        /*0298*/ 	.short	0x010a
        /*029a*/ 	.byte	0x0f
	.zero		1


	//   ....[32]....
        /*029c*/ 	.word	0x00002410
        /*02a0*/ 	.word	0x000000ff
        /*02a4*/ 	.word	0x00000000
        /*02a8*/ 	.short	0x010a
        /*02aa*/ 	.byte	0x0e
	.zero		1


	//   ....[33]....
        /*02ac*/ 	.word	0x00002c00
        /*02b0*/ 	.word	0x000000ff
        /*02b4*/ 	.word	0x00000000
        /*02b8*/ 	.short	0x0101
        /*02ba*/ 	.byte	0x10
	.zero		1


	//   ....[34]....
        /*02bc*/ 	.word	0x00005250
        /*02c0*/ 	.word	0x000000ff
        /*02c4*/ 	.word	0x000308a0
        /*02c8*/ 	.short	0x010a
        /*02ca*/ 	.byte	0x0e
	.zero		1


	//   ....[35]....
        /*02cc*/ 	.word	0x00005540
        /*02d0*/ 	.word	0x000000ff
        /*02d4*/ 	.word	0x000308a0
        /*02d8*/ 	.short	0x0101
        /*02da*/ 	.byte	0x0e
	.zero		1


	//   ....[36]....
        /*02dc*/ 	.word	0x000059f0
        /*02e0*/ 	.word	0x000000ff
        /*02e4*/ 	.word	0x00030890
        /*02e8*/ 	.short	0x010a
        /*02ea*/ 	.byte	0x0e
	.zero		1


	//   ....[37]....
        /*02ec*/ 	.word	0x00005a30
        /*02f0*/ 	.word	0x000000ff
        /*02f4*/ 	.word	0x00030880
        /*02f8*/ 	.short	0x0101
        /*02fa*/ 	.byte	0x0e
	.zero		1


	//   ....[38]....
        /*02fc*/ 	.word	0x00005a90
        /*0300*/ 	.word	0x000000ff
        /*0304*/ 	.word	0x00000000
        /*0308*/ 	.short	0x010a
        /*030a*/ 	.byte	0x0e
	.zero		1


	//   ....[39]....
        /*030c*/ 	.word	0x00006590
        /*0310*/ 	.word	0x000000ff
        /*0314*/ 	.word	0x00000000
        /*0318*/ 	.short	0x0101
        /*031a*/ 	.byte	0x1a
	.zero		1


	//   ....[40]....
        /*031c*/ 	.word	0x000065f0
        /*0320*/ 	.word	0x000000ff
        /*0324*/ 	.word	0x00030890
        /*0328*/ 	.short	0x010a
        /*032a*/ 	.byte	0x12
	.zero		1


	//   ....[41]....
        /*032c*/ 	.word	0x00007520
        /*0330*/ 	.word	0x000000ff
        /*0334*/ 	.word	0x00030880
        /*0338*/ 	.short	0x0101
        /*033a*/ 	.byte	0x12
	.zero		1


	//   ....[42]....
        /*033c*/ 	.word	0x00007650
        /*0340*/ 	.word	0x000000ff
        /*0344*/ 	.word	0x00000000
        /*0348*/ 	.short	0x0101
        /*034a*/ 	.byte	0x0e
	.zero		1


	//   ....[43]....
        /*034c*/ 	.word	0x00007700
        /*0350*/ 	.word	0x000000ff
        /*0354*/ 	.word	0x00000000
        /*0358*/ 	.short	0x0101
        /*035a*/ 	.byte	0x05
	.zero		1


	//   ....[44]....
        /*035c*/ 	.word	0x00007850
        /*0360*/ 	.word	0x000000ff
        /*0364*/ 	.word	0x00000000
        /*0368*/ 	.short	0x0101
        /*036a*/ 	.byte	0x05
	.zero		1


	//   ....[45]....
        /*036c*/ 	.word	0x000078c0
        /*0370*/ 	.word	0x000000ff
        /*0374*/ 	.word	0x00000000
        /*0378*/ 	.short	0x0101
        /*037a*/ 	.byte	0x08
	.zero		1


	//   ....[46]....
        /*037c*/ 	.word	0x00007970
        /*0380*/ 	.word	0x000000ff
        /*0384*/ 	.word	0x00030890
        /*0388*/ 	.short	0x010a
        /*038a*/ 	.byte	0x04
	.zero		1


	//   ....[47]....
        /*038c*/ 	.word	0x00007a30
        /*0390*/ 	.word	0x000000ff
        /*0394*/ 	.word	0x00030890
        /*0398*/ 	.short	0x010a
        /*039a*/ 	.byte	0x06
	.zero		1


	//   ....[48]....
        /*039c*/ 	.word	0x00007ab0
        /*03a0*/ 	.word	0x000000ff
        /*03a4*/ 	.word	0x000308a0
        /*03a8*/ 	.short	0x010a
        /*03aa*/ 	.byte	0x04
	.zero		1


	//   ....[49]....
        /*03ac*/ 	.word	0x00008980
        /*03b0*/ 	.word	0x000000ff
        /*03b4*/ 	.word	0x000308a0
        /*03b8*/ 	.short	0x0101
        /*03ba*/ 	.byte	0x24
	.zero		1


	//   ....[50]....
        /*03bc*/ 	.word	0x00008b00
        /*03c0*/ 	.word	0x000000ff
        /*03c4*/ 	.word	0x00030880
        /*03c8*/ 	.short	0x010a
        /*03ca*/ 	.byte	0x04
	.zero		1


	//   ....[51]....
        /*03cc*/ 	.word	0x00009400
        /*03d0*/ 	.word	0x000000ff
        /*03d4*/ 	.word	0x00030880
        /*03d8*/ 	.short	0x010a
        /*03da*/ 	.byte	0x08
	.zero		1


	//   ....[52]....
        /*03dc*/ 	.word	0x000094f0
        /*03e0*/ 	.word	0x000000ff
        /*03e4*/ 	.word	0x00000000
        /*03e8*/ 	.short	0x0101
        /*03ea*/ 	.byte	0x08
	.zero		1


	//   ....[53]....
        /*03ec*/ 	.word	0x0000a740
        /*03f0*/ 	.word	0x000000ff
        /*03f4*/ 	.word	0x00000000
        /*03f8*/ 	.short	0x0101
        /*03fa*/ 	.byte	0x06
	.zero		1


	//   ....[54]....
        /*03fc*/ 	.word	0x0000a840
        /*0400*/ 	.word	0x00000004
        /*0404*/ 	.word	0x00030860
        /*0408*/ 	.short	0x010a
        /*040a*/ 	.byte	0x3f
	.zero		1


	//   ....[55]....
        /*040c*/ 	.word	0x0000aa90
        /*0410*/ 	.word	0x00000005
        /*0414*/ 	.word	0x00030820
        /*0418*/ 	.short	0x010a
        /*041a*/ 	.byte	0x3f
	.zero		1


	//   ....[56]....
        /*041c*/ 	.word	0x0000ad60
        /*0420*/ 	.word	0x00000005
        /*0424*/ 	.word	0x00030860
        /*0428*/ 	.short	0x010a
        /*042a*/ 	.byte	0x3f
	.zero		1


	//   ....[57]....
        /*042c*/ 	.word	0x0000afe0
        /*0430*/ 	.word	0x00000006
        /*0434*/ 	.word	0x00030860
        /*0438*/ 	.short	0x010a
        /*043a*/ 	.byte	0x3f
	.zero		1


	//   ....[58]....
        /*043c*/ 	.word	0x0000b2a0
        /*0440*/ 	.word	0x00000006
        /*0444*/ 	.word	0x00030820
        /*0448*/ 	.short	0x010a
        /*044a*/ 	.byte	0x3f
	.zero		1


	//   ....[59]....
        /*044c*/ 	.word	0x0000b5a0
        /*0450*/ 	.word	0x00000006
        /*0454*/ 	.word	0x00030860
        /*0458*/ 	.short	0x010a
        /*045a*/ 	.byte	0x3f
	.zero		1


	//   ....[60]....
        /*045c*/ 	.word	0x0000b8c0
        /*0460*/ 	.word	0x00000006
        /*0464*/ 	.word	0x00030820
        /*0468*/ 	.short	0x010a
        /*046a*/ 	.byte	0x3f
	.zero		1


	//   ....[61]....
        /*046c*/ 	.word	0x0000bcb0
        /*0470*/ 	.word	0x00000006
        /*0474*/ 	.word	0x00030820
        /*0478*/ 	.short	0x010a
        /*047a*/ 	.byte	0x3f
	.zero		1


	//   ....[62]....
        /*047c*/ 	.word	0x0000c090
        /*0480*/ 	.word	0x00000003
        /*0484*/ 	.word	0x00030840
        /*0488*/ 	.short	0x010a
        /*048a*/ 	.byte	0x3f
	.zero		1


	//   ....[63]....
        /*048c*/ 	.word	0x0000c0f0
        /*0490*/ 	.word	0x00000005
        /*0494*/ 	.word	0x00030848
        /*0498*/ 	.short	0x010a
        /*049a*/ 	.byte	0x3f
	.zero		1


	//   ....[64]....
        /*049c*/ 	.word	0x0000c150
        /*04a0*/ 	.word	0x00000005
        /*04a4*/ 	.word	0x00030800
        /*04a8*/ 	.short	0x010a
        /*04aa*/ 	.byte	0x3f
	.zero		1


	//   ....[65]....
        /*04ac*/ 	.word	0x0000c1b0
        /*04b0*/ 	.word	0x00000005
        /*04b4*/ 	.word	0x00030800
        /*04b8*/ 	.short	0x010a
        /*04ba*/ 	.byte	0x3f
	.zero		1


	//   ....[66]....
        /*04bc*/ 	.word	0x0000c210
        /*04c0*/ 	.word	0x00000005
        /*04c4*/ 	.word	0x00000000
        /*04c8*/ 	.short	0x010a
        /*04ca*/ 	.byte	0x3f
	.zero		1


	//   ....[67]....
        /*04cc*/ 	.word	0x0000c270
        /*04d0*/ 	.word	0x00000015
        /*04d4*/ 	.word	0x000308a0
        /*04d8*/ 	.short	0x010a
        /*04da*/ 	.byte	0x3f
	.zero		1


	//   ....[68]....
        /*04dc*/ 	.word	0x0000c2d0
        /*04e0*/ 	.word	0x00000005
        /*04e4*/ 	.word	0x00030890
        /*04e8*/ 	.short	0x010a
        /*04ea*/ 	.byte	0x3f
	.zero		1


	//   ....[69]....
        /*04ec*/ 	.word	0x0000c330
        /*04f0*/ 	.word	0x00000005
        /*04f4*/ 	.word	0x00000000
        /*04f8*/ 	.short	0x010a
        /*04fa*/ 	.byte	0x3f
	.zero		1


	//   ....[70]....
        /*04fc*/ 	.word	0x0000c390
        /*0500*/ 	.word	0x00000005
        /*0504*/ 	.word	0x00030890
        /*0508*/ 	.short	0x010a
        /*050a*/ 	.byte	0x3f
	.zero		1


	//   ....[71]....
        /*050c*/ 	.word	0x0000c3f0
        /*0510*/ 	.word	0x00000003
        /*0514*/ 	.word	0x00030890
        /*0518*/ 	.short	0x010a
        /*051a*/ 	.byte	0x3f
	.zero		1


	//   ....[72]....
        /*051c*/ 	.word	0x0000c450
        /*0520*/ 	.word	0x00000003
        /*0524*/ 	.word	0x00030890
        /*0528*/ 	.short	0x010a
        /*052a*/ 	.byte	0x3f
	.zero		1


	//   ....[73]....
        /*052c*/ 	.word	0x0000c4b0
        /*0530*/ 	.word	0x00000003
        /*0534*/ 	.word	0x000308a0
        /*0538*/ 	.short	0x010a
        /*053a*/ 	.byte	0x3f
	.zero		1


	//   ....[74]....
        /*053c*/ 	.word	0x0000c510
        /*0540*/ 	.word	0x00000003
        /*0544*/ 	.word	0x00030880
        /*0548*/ 	.short	0x010a
        /*054a*/ 	.byte	0x3f
	.zero		1


	//   ....[75]....
        /*054c*/ 	.word	0x0000c570
        /*0550*/ 	.word	0x00000003
        /*0554*/ 	.word	0x00030880
        /*0558*/ 	.short	0x010a
        /*055a*/ 	.byte	0x3f
	.zero		1


	//   ....[76]....
        /*055c*/ 	.word	0x0000c5c0
        /*0560*/ 	.word	0x00000004
        /*0564*/ 	.word	0x00030860
        /*0568*/ 	.short	0x010a
        /*056a*/ 	.byte	0x3f
	.zero		1


	//   ....[77]....
        /*056c*/ 	.word	0x0000c610
        /*0570*/ 	.word	0x00000005
        /*0574*/ 	.word	0x00030820
        /*0578*/ 	.short	0x010a
        /*057a*/ 	.byte	0x3f
	.zero		1


	//   ....[78]....
        /*057c*/ 	.word	0x0000c660
        /*0580*/ 	.word	0x00000005
        /*0584*/ 	.word	0x00030860
        /*0588*/ 	.short	0x010a
        /*058a*/ 	.byte	0x3f
	.zero		1


	//   ....[79]....
        /*058c*/ 	.word	0x0000c6b0
        /*0590*/ 	.word	0x00000006
        /*0594*/ 	.word	0x00030860
        /*0598*/ 	.short	0x010a
        /*059a*/ 	.byte	0x3f
	.zero		1


	//   ....[80]....
        /*059c*/ 	.word	0x0000c700
        /*05a0*/ 	.word	0x00000006
        /*05a4*/ 	.word	0x00030820
        /*05a8*/ 	.short	0x010a
        /*05aa*/ 	.byte	0x3f
	.zero		1


	//   ....[81]....
        /*05ac*/ 	.word	0x0000c750
        /*05b0*/ 	.word	0x00000006
        /*05b4*/ 	.word	0x00030860
        /*05b8*/ 	.short	0x010a
        /*05ba*/ 	.byte	0x3f
	.zero		1


	//   ....[82]....
        /*05bc*/ 	.word	0x0000c7a0
        /*05c0*/ 	.word	0x00000006
        /*05c4*/ 	.word	0x00030820
        /*05c8*/ 	.short	0x010a
        /*05ca*/ 	.byte	0x3f
	.zero		1


	//   ....[83]....
        /*05cc*/ 	.word	0x0000c7f0
        /*05d0*/ 	.word	0x00000006
        /*05d4*/ 	.word	0x00030820
        /*05d8*/ 	.short	0x010a
        /*05da*/ 	.byte	0x3f
	.zero		1


	//----- nvinfo : EIATTR_NUM_MBARRIERS
	.align		4
.L_35:
        /*05dc*/ 	.byte	0x03, 0x38
        /*05de*/ 	.short	0x001c


	//----- nvinfo : EIATTR_EXIT_INSTR_OFFSETS
	.align		4
        /*05e0*/ 	.byte	0x04, 0x1c
        /*05e2*/ 	.short	(.L_37 - .L_36)


	//   ....[0]....
.L_36:
        /*05e4*/ 	.word	0x00000ac0


	//   ....[1]....
        /*05e8*/ 	.word	0x00008990


	//   ....[2]....
        /*05ec*/ 	.word	0x000089f0


	//   ....[3]....
        /*05f0*/ 	.word	0x0000a750


	//   ....[4]....
        /*05f4*/ 	.word	0x0000b790


	//   ....[5]....
        /*05f8*/ 	.word	0x0000c070


	//----- nvinfo : EIATTR_MAX_THREADS
	.align		4
.L_37:
        /*05fc*/ 	.byte	0x04, 0x05
        /*05fe*/ 	.short	(.L_39 - .L_38)
.L_38:
        /*0600*/ 	.word	0x00000180
        /*0604*/ 	.word	0x00000001
        /*0608*/ 	.word	0x00000001


	//----- nvinfo : EIATTR_CRS_STACK_SIZE
	.align		4
.L_39:
        /*060c*/ 	.byte	0x04, 0x1e
        /*060e*/ 	.short	(.L_41 - .L_40)
.L_40:
        /*0610*/ 	.word	0x00000000


	//----- nvinfo : EIATTR_CBANK_PARAM_SIZE
	.align		4
.L_41:
        /*0614*/ 	.byte	0x03, 0x19
        /*0616*/ 	.short	0x0ef0


	//----- nvinfo : EIATTR_PARAM_CBANK
	.align		4
        /*0618*/ 	.byte	0x04, 0x0a
        /*061a*/ 	.short	(.L_43 - .L_42)
	.align		4
.L_42:
        /*061c*/ 	.word	index@(.nv.constant0._ZN7cutlass13device_kernelINS_4fmha6kernel28FmhaKernelTmaWarpSpecializedINS1_10collective33FmhaBwdMainloopTmaWarpSpecializedINS_6half_tEfN4cute5tupleIJNS7_1CILi128EEESA_NS9_ILi64EEEEEENS4_16FusionBwdAdapterINS4_14ResidualFusionEEEJEEENS4_17FmhaBwdEpilogueKVIS6_fNS8_IJSB_SB_SA_EEEEENS2_23TileSchedulerBwdAdapterINS2_23IndividualTileSchedulerEEEJEEEEEvNT_6ParamsE)
        /*0620*/ 	.short	0x0210
        /*0622*/ 	.short	0x0ef0


	//----- nvinfo : EIATTR_SW_WAR
	.align		4
.L_43:
        /*0624*/ 	.byte	0x04, 0x36
        /*0626*/ 	.short	(.L_45 - .L_44)
.L_44:
        /*0628*/ 	.word	0x00000008
.L_45:


//--------------------- .nv.callgraph             --------------------------
	.section	.nv.callgraph,"",@"SHT_CUDA_CALLGRAPH"
	.align	4
	.sectionentsize	8
	.align		4
        /*0000*/ 	.word	0x00000000
	.align		4
        /*0004*/ 	.word	0xffffffff
	.align		4
        /*0008*/ 	.word	index@(_ZN7cutlass13device_kernelINS_4fmha6kernel28FmhaKernelTmaWarpSpecializedINS1_10collective33FmhaBwdMainloopTmaWarpSpecializedINS_6half_tEfN4cute5tupleIJNS7_1CILi128EEESA_NS9_ILi64EEEEEENS4_16FusionBwdAdapterINS4_14ResidualFusionEEEJEEENS4_17FmhaBwdEpilogueKVIS6_fNS8_IJSB_SB_SA_EEEEENS2_23TileSchedulerBwdAdapterINS2_23IndividualTileSchedulerEEEJEEEEEvNT_6ParamsE)
	.align		4
        /*000c*/ 	.word	index@(__assertfail)
	.align		4
        /*0010*/ 	.word	0x00000000
	.align		4
        /*0014*/ 	.word	0xfffffffe
	.align		4
        /*0018*/ 	.word	0x00000000
	.align		4
        /*001c*/ 	.word	0xfffffffd
	.align		4
        /*0020*/ 	.word	0x00000000
	.align		4
        /*0024*/ 	.word	0xfffffffc


//--------------------- .nv.constant4             --------------------------
	.section	.nv.constant4,"a",@progbits
	.align	8
	.align		8
.nv.constant4:
        /*0000*/ 	.dword	__assertfail
	.align		8
        /*0008*/ 	.dword	__unnamed_1
	.align		8
        /*0010*/ 	.dword	_ZN39_INTERNAL_a841f0cd_4_k_cu_22e7e3ab_41834cuda3std3__45__cpo5beginE
	.align		8
        /*0018*/ 	.dword	_ZN39_INTERNAL_a841f0cd_4_k_cu_22e7e3ab_41834cuda3std3__45__cpo3endE
	.align		8
        /*0020*/ 	.dword	_ZN39_INTERNAL_a841f0cd_4_k_cu_22e7e3ab_41834cuda3std3__45__cpo6cbeginE
	.align		8
        /*0028*/ 	.dword	_ZN39_INTERNAL_a841f0cd_4_k_cu_22e7e3ab_41834cuda3std3__45__cpo4cendE
	.align		8
        /*0030*/ 	.dword	_ZN39_INTERNAL_a841f0cd_4_k_cu_22e7e3ab_41834cuda3std3__441_GLOBAL__N__a841f0cd_4_k_cu_22e7e3ab_41836ignoreE
	.align		8
        /*0038*/ 	.dword	_ZN39_INTERNAL_a841f0cd_4_k_cu_22e7e3ab_41834cuda3std3__419piecewise_constructE
	.align		8
        /*0040*/ 	.dword	_ZN39_INTERNAL_a841f0cd_4_k_cu_22e7e3ab_41834cuda3std3__48in_placeE
	.align		8
        /*0048*/ 	.dword	_ZN39_INTERNAL_a841f0cd_4_k_cu_22e7e3ab_41834cuda3std6ranges3__45__cpo4swapE
	.align		8
        /*0050*/ 	.dword	_ZN39_INTERNAL_a841f0cd_4_k_cu_22e7e3ab_41834cuda3std6ranges3__45__cpo9iter_moveE
	.align		8
        /*0058*/ 	.dword	_ZN39_INTERNAL_a841f0cd_4_k_cu_22e7e3ab_41834cute7productE
	.align		8
        /*0060*/ 	.dword	_ZN39_INTERNAL_a841f0cd_4_k_cu_22e7e3ab_41834cute1_E
	.align		8
        /*0068*/ 	.dword	$str$24
	.align		8
        /*0070*/ 	.dword	$str$25


//--------------------- .text._ZN7cutlass13device_kernelINS_4fmha6kernel28FmhaKernelTmaWarpSpecializedINS1_10collective33FmhaBwdMainloopTmaWarpSpecializedINS_6half_tEfN4cute5tupleIJNS7_1CILi128EEESA_NS9_ILi64EEEEEENS4_16FusionBwdAdapterINS4_14ResidualFusionEEEJEEENS4_17FmhaBwdEpilogueKVIS6_fNS8_IJSB_SB_SA_EEEEENS2_23TileSchedulerBwdAdapterINS2_23IndividualTileSchedulerEEEJEEEEEvNT_6ParamsE --------------------------
	.section	.text._ZN7cutlass13device_kernelINS_4fmha6kernel28FmhaKernelTmaWarpSpecializedINS1_10collective33FmhaBwdMainloopTmaWarpSpecializedINS_6half_tEfN4cute5tupleIJNS7_1CILi128EEESA_NS9_ILi64EEEEEENS4_16FusionBwdAdapterINS4_14ResidualFusionEEEJEEENS4_17FmhaBwdEpilogueKVIS6_fNS8_IJSB_SB_SA_EEEEENS2_23TileSchedulerBwdAdapterINS2_23IndividualTileSchedulerEEEJEEEEEvNT_6ParamsE,"ax",@progbits
	.align	128
.text._ZN7cutlass13device_kernelINS_4fmha6kernel28FmhaKernelTmaWarpSpecializedINS1_10collective33FmhaBwdMainloopTmaWarpSpecializedINS_6half_tEfN4cute5tupleIJNS7_1CILi128EEESA_NS9_ILi64EEEEEENS4_16FusionBwdAdapterINS4_14ResidualFusionEEEJEEENS4_17FmhaBwdEpilogueKVIS6_fNS8_IJSB_SB_SA_EEEEENS2_23TileSchedulerBwdAdapterINS2_23IndividualTileSchedulerEEEJEEEEEvNT_6ParamsE:
        .type           _ZN7cutlass13device_kernelINS_4fmha6kernel28FmhaKernelTmaWarpSpecializedINS1_10collective33FmhaBwdMainloopTmaWarpSpecializedINS_6half_tEfN4cute5tupleIJNS7_1CILi128EEESA_NS9_ILi64EEEEEENS4_16FusionBwdAdapterINS4_14ResidualFusionEEEJEEENS4_17FmhaBwdEpilogueKVIS6_fNS8_IJSB_SB_SA_EEEEENS2_23TileSchedulerBwdAdapterINS2_23IndividualTileSchedulerEEEJEEEEEvNT_6ParamsE,@function
        .size           _ZN7cutlass13device_kernelINS_4fmha6kernel28FmhaKernelTmaWarpSpecializedINS1_10collective33FmhaBwdMainloopTmaWarpSpecializedINS_6half_tEfN4cute5tupleIJNS7_1CILi128EEESA_NS9_ILi64EEEEEENS4_16FusionBwdAdapterINS4_14ResidualFusionEEEJEEENS4_17FmhaBwdEpilogueKVIS6_fNS8_IJSB_SB_SA_EEEEENS2_23TileSchedulerBwdAdapterINS2_23IndividualTileSchedulerEEEJEEEEEvNT_6ParamsE,(.L_x_149 - _ZN7cutlass13device_kernelINS_4fmha6kernel28FmhaKernelTmaWarpSpecializedINS1_10collective33FmhaBwdMainloopTmaWarpSpecializedINS_6half_tEfN4cute5tupleIJNS7_1CILi128EEESA_NS9_ILi64EEEEEENS4_16FusionBwdAdapterINS4_14ResidualFusionEEEJEEENS4_17FmhaBwdEpilogueKVIS6_fNS8_IJSB_SB_SA_EEEEENS2_23TileSchedulerBwdAdapterINS2_23IndividualTileSchedulerEEEJEEEEEvNT_6ParamsE)
        .other          _ZN7cutlass13device_kernelINS_4fmha6kernel28FmhaKernelTmaWarpSpecializedINS1_10collective33FmhaBwdMainloopTmaWarpSpecializedINS_6half_tEfN4cute5tupleIJNS7_1CILi128EEESA_NS9_ILi64EEEEEENS4_16FusionBwdAdapterINS4_14ResidualFusionEEEJEEENS4_17FmhaBwdEpilogueKVIS6_fNS8_IJSB_SB_SA_EEEEENS2_23TileSchedulerBwdAdapterINS2_23IndividualTileSchedulerEEEJEEEEEvNT_6ParamsE,@"STO_CUDA_ENTRY STV_DEFAULT"
_ZN7cutlass13device_kernelINS_4fmha6kernel28FmhaKernelTmaWarpSpecializedINS1_10collective33FmhaBwdMainloopTmaWarpSpecializedINS_6half_tEfN4cute5tupleIJNS7_1CILi128EEESA_NS9_ILi64EEEEEENS4_16FusionBwdAdapterINS4_14ResidualFusionEEEJEEENS4_17FmhaBwdEpilogueKVIS6_fNS8_IJSB_SB_SA_EEEEENS2_23TileSchedulerBwdAdapterINS2_23IndividualTileSchedulerEEEJEEEEEvNT_6ParamsE:
[----:B------:R-:W1:Y:S02]  /*0000*/  LDC R1, c[0x0][0x28] ;  /* 0x00000a00ff017b82 */ /* 0x000e640000000800 */
[----:B-1----:R-:W-:Y:S01]  /*0010*/  VIADD R1, R1, 0xffffff00 ;  /* 0xffffff0001017836 */ /* 0x002fe20000000000 */
[----:B------:R-:W1:Y:S01]  /*0020*/  S2R R0, SR_TID.X ;  /* 0x0000000000007919 */ /* 0x000e620000002100 */
[----:B------:R-:W-:Y:S01]  /*0030*/  ELECT P1, URZ, PT ;  /* 0x00000000003f782f */ /* 0x000fe20003820000 */
[----:B------:R-:W-:Y:S01]  /*0040*/  BSSY B0, `(.L_x_0) ;  /* 0x0000020000007945 */ /* 0x000fe20003800000 */
[----:B-1----:R-:W-:-:S05]  /*0050*/  SHF.R.U32.HI R2, RZ, 0x5, R0 ;  /* 0x00000005ff027819 */ /* 0x002fca0000011600 */
[----:B------:R-:W1:Y:S02]  /*0060*/  SHFL.IDX PT, R3, R2, RZ, 0x1f ;  /* 0x00001fff02037589 */ /* 0x000e6400000e0000 */
[----:B-1----:R-:W-:Y:S02]  /*0070*/  R2UR UR5, R3 ;  /* 0x00000000030572ca */ /* 0x002fe400000e0000 */
[----:B------:R-:W-:-:S06]  /*0080*/  SHF.R.U32.HI R3, RZ, 0x7, R0 ;  /* 0x00000007ff037819 */ /* 0x000fcc0000011600 */
[----:B------:R-:W1:Y:S05]  /*0090*/  SHFL.IDX PT, R3, R3, RZ, 0x1f ;  /* 0x00001fff03037589 */ /* 0x000e6a00000e0000 */
[----:B------:R-:W-:Y:S02]  /*00a0*/  USHF.R.S32.HI UR4, URZ, 0x1f, UR5 ;  /* 0x0000001f3f047899 */ /* 0x000fe40008011405 */
[----:B------:R-:W-:Y:S02]  /*00b0*/  ISETP.NE.OR P0, PT, RZ, UR5, !P1 ;  /* 0x00000005ff007c0c */ /* 0x000fe4000cf05670 */
[----:B------:R-:W-:-:S04]  /*00c0*/  ULEA.HI UR4, UR4, UR5, URZ, 0x2 ;  /* 0x0000000504047291 */ /* 0x000fc8000f8f103f */
[----:B------:R-:W-:-:S04]  /*00d0*/  ULOP3.LUT UR4, UR4, 0xfffffffc, URZ, 0xc0, !UPT ;  /* 0xfffffffc04047892 */ /* 0x000fc8000f8ec03f */
[----:B------:R-:W-:-:S03]  /*00e0*/  UIADD3 UR5, UR5, -UR4, URZ ;  /* 0x8000000405057290 */ /* 0x000fc6000fffe03f */
[----:B------:R-:W-:Y:S09]  /*00f0*/  @P0 BRA `(.L_x_1) ;  /* 0x0000000000500947 */ /* 0x000ff20003800000 */
[----:B------:R-:W-:Y:S02]  /*0100*/  ULDC.64 UR6, c[0x0][0x198] ;  /* 0x0000660000067ab9 */ /* 0x000fe40000000a00 */
[----:B------:R-:W-:Y:S02]  /*0110*/  UIADD3 UR8, UP0, UR6, 0xf0, URZ ;  /* 0x000000f006087890 */ /* 0x000fe4000ff1e03f */
[----:B------:R-:W-:Y:S02]  /*0120*/  UIADD3 UR10, UP1, UR6, 0x1f0, URZ ;  /* 0x000001f0060a7890 */ /* 0x000fe4000ff3e03f */
[----:B------:R-:W-:Y:S02]  /*0130*/  UIADD3 UR12, UP2, UR6, 0x2f0, URZ ;  /* 0x000002f0060c7890 */ /* 0x000fe4000ff5e03f */
[----:B------:R-:W-:Y:S02]  /*0140*/  UIADD3 UR14, UP3, UR6, 0x3f0, URZ ;  /* 0x000003f0060e7890 */ /* 0x000fe4000ff7e03f */
[----:B------:R-:W-:-:S02]  /*0150*/  UIADD3 UR16, UP4, UR6, 0x5f0, URZ ;  /* 0x000005f006107890 */ /* 0x000fc4000ff9e03f */
[----:B------:R-:W-:Y:S02]  /*0160*/  UIADD3.X UR9, URZ, UR7, URZ, UP0, !UPT ;  /* 0x000000073f097290 */ /* 0x000fe400087fe43f */
[----:B------:R-:W-:Y:S02]  /*0170*/  UIADD3 UR6, UP5, UR6, 0x4f0, URZ ;  /* 0x000004f006067890 */ /* 0x000fe4000ffbe03f */
[----:B------:R-:W-:Y:S02]  /*0180*/  UIADD3.X UR11, URZ, UR7, URZ, UP1, !UPT ;  /* 0x000000073f0b7290 */ /* 0x000fe40008ffe43f */
[----:B------:R-:W-:Y:S02]  /*0190*/  UIADD3.X UR13, URZ, UR7, URZ, UP2, !UPT ;  /* 0x000000073f0d7290 */ /* 0x000fe400097fe43f */
[----:B------:R-:W-:Y:S01]  /*01a0*/  UIADD3.X UR15, URZ, UR7, URZ, UP3, !UPT ;  /* 0x000000073f0f7290 */ /* 0x000fe20009ffe43f */
[----:B------:R2:W-:Y:S01]  /*01b0*/  UTMACCTL.PF [UR8] ;  /* 0x00000000080079b9 */ /* 0x0005e20008040000 */
[----:B------:R-:W-:-:S03]  /*01c0*/  UIADD3.X UR17, URZ, UR7, URZ, UP4, !UPT ;  /* 0x000000073f117290 */ /* 0x000fc6000a7fe43f */
[----:B------:R2:W-:Y:S01]  /*01d0*/  UTMACCTL.PF [UR10] ;  /* 0x000000000a0079b9 */ /* 0x0005e20008040000 */
[----:B------:R-:W-:Y:S01]  /*01e0*/  UIADD3.X UR7, URZ, UR7, URZ, UP5, !UPT ;  /* 0x000000073f077290 */ /* 0x000fe2000affe43f */
[----:B------:R2:W-:Y:S02]  /*01f0*/  UTMACCTL.PF [UR12] ;  /* 0x000000000c0079b9 */ /* 0x0005e40008040000 */
[----:B------:R2:W-:Y:S02]  /*0200*/  UTMACCTL.PF [UR14] ;  /* 0x000000000e0079b9 */ /* 0x0005e40008040000 */
[----:B------:R2:W-:Y:S04]  /*0210*/  UTMACCTL.PF [UR16] ;  /* 0x00000000100079b9 */ /* 0x0005e80008040000 */
[----:B------:R2:W-:Y:S02]  /*0220*/  UTMACCTL.PF [UR6] ;  /* 0x00000000060079b9 */ /* 0x0005e40008040000 */
[----:B--2---:R-:W-:Y:S01]  /*0230*/  NOP ;  /* 0x0000000000007918 */ /* 0x004fe20000000000 */
.L_x_1:
[----:B------:R-:W-:Y:S05]  /*0240*/  BSYNC B0 ;  /* 0x0000000000007941 */ /* 0x000fea0003800000 */
.L_x_0:
[----:B------:R-:W2:Y:S01]  /*0250*/  SHFL.IDX PT, R4, R2, RZ, 0x1f ;  /* 0x00001fff02047589 */ /* 0x000ea200000e0000 */
[----:B-1----:R-:W-:Y:S01]  /*0260*/  R2UR UR12, R3 ;  /* 0x00000000030c72ca */ /* 0x002fe200000e0000 */
[----:B------:R-:W-:-:S12]  /*0270*/  UISETP.NE.AND UP0, UPT, UR5, 0x1, UPT ;  /* 0x000000010500788c */ /* 0x000fd8000bf05270 */
[----:B------:R-:W-:Y:S02]  /*0280*/  UIADD3 UR39, UR12, -0x1, URZ ;  /* 0xffffffff0c277890 */ /* 0x000fe4000fffe03f */
[----:B------:R-:W-:Y:S02]  /*0290*/  ULOP3.LUT UP2, URZ, UR12, UR5, URZ, 0xfc, !UPT ;  /* 0x000000050c3f7292 */ /* 0x000fe4000f84fc3f */
[----:B------:R-:W-:Y:S02]  /*02a0*/  UISETP.EQ.AND UP1, UPT, UR12, URZ, !UP0 ;  /* 0x0000003f0c00728c */ /* 0x000fe4000c722270 */
[----:B------:R-:W-:Y:S02]  /*02b0*/  UISETP.GE.U32.AND UP3, UPT, UR39, 0x4, UPT ;  /* 0x000000042700788c */ /* 0x000fe4000bf66070 */
[----:B------:R-:W-:Y:S01]  /*02c0*/  USEL UR7, URZ, 0x2, UP2 ;  /* 0x000000023f077887 */ /* 0x000fe20009000000 */
[----:B--2---:R-:W-:Y:S01]  /*02d0*/  ISETP.NE.AND P0, PT, R4, RZ, PT ;  /* 0x000000ff0400720c */ /* 0x004fe20003f05270 */
[----:B------:R-:W-:-:S02]  /*02e0*/  USEL UR4, URZ, 0x1, !UP1 ;  /* 0x000000013f047887 */ /* 0x000fc4000c800000 */
[----:B------:R-:W-:Y:S02]  /*02f0*/  USEL UR7, UR7, 0x1, UP3 ;  /* 0x0000000107077887 */ /* 0x000fe40009800000 */
[----:B------:R-:W-:-:S08]  /*0300*/  USEL UR4, UR4, 0x2, UP3 ;  /* 0x0000000204047887 */ /* 0x000fd00009800000 */
[----:B------:R-:W-:Y:S05]  /*0310*/  @P0 BRA `(.L_x_2) ;  /* 0x0000000000580947 */ /* 0x000fea0003800000 */
[----:B------:R-:W1:Y:S01]  /*0320*/  S2UR UR8, SR_CgaCtaId ;  /* 0x00000000000879c3 */ /* 0x000e620000008800 */
[----:B------:R-:W-:Y:S01]  /*0330*/  UMOV UR6, 0x400 ;  /* 0x0000040000067882 */ /* 0x000fe20000000000 */
[----:B------:R-:W-:Y:S01]  /*0340*/  UMOV UR9, 0x1 ;  /* 0x0000000100097882 */ /* 0x000fe20000000000 */
[----:B------:R-:W-:Y:S01]  /*0350*/  UMOV UR10, 0x80 ;  /* 0x00000080000a7882 */ /* 0x000fe20000000000 */
[----:B------:R-:W-:Y:S01]  /*0360*/  ELECT P0, URZ, PT ;  /* 0x00000000003f782f */ /* 0x000fe20003800000 */
[----:B------:R-:W-:-:S04]  /*0370*/  UIADD3 UR10, -UR10, 0x100000, URZ ;  /* 0x001000000a0a7890 */ /* 0x000fc8000fffe13f */
[----:B------:R-:W-:Y:S02]  /*0380*/  USHF.L.U32 UR11, UR10, 0xb, URZ ;  /* 0x0000000b0a0b7899 */ /* 0x000fe4000800063f */
[----:B------:R-:W-:Y:S02]  /*0390*/  USHF.L.U32 UR10, UR10, 0x1, URZ ;  /* 0x000000010a0a7899 */ /* 0x000fe4000800063f */
[----:B-1----:R-:W-:Y:S02]  /*03a0*/  ULEA UR6, UR8, UR6, 0x18 ;  /* 0x0000000608067291 */ /* 0x002fe4000f8ec03f */
[----:B------:R-:W-:-:S04]  /*03b0*/  UIADD3 UR8, -UR9, 0x100000, URZ ;  /* 0x0010000009087890 */ /* 0x000fc8000fffe13f */
[----:B------:R-:W-:Y:S02]  /*03c0*/  USHF.L.U32 UR9, UR8, 0xb, URZ ;  /* 0x0000000b08097899 */ /* 0x000fe4000800063f */
[----:B------:R-:W-:Y:S01]  /*03d0*/  USHF.L.U32 UR8, UR8, 0x1, URZ ;  /* 0x0000000108087899 */ /* 0x000fe2000800063f */
[----:B------:R-:W1:Y:S11]  /*03e0*/  FENCE.VIEW.ASYNC.S ;  /* 0x00000000000073c6 */ /* 0x000e760000000000 */
[----:B-1----:R1:W2:Y:S01]  /*03f0*/  SYNCS.EXCH.64 URZ, [UR6+0x30840], UR8 ;  /* 0x03084008063f75b2 */ /* 0x0022a20008000100 */
[----:B------:R1:W3:Y:S01]  /*0400*/  SYNCS.EXCH.64 URZ, [UR6+0x30860], UR10 ;  /* 0x0308600a063f75b2 */ /* 0x0002e20008000100 */
[----:B------:R1:W4:Y:S01]  /*0410*/  SYNCS.EXCH.64 URZ, [UR6+0x30848], UR8 ;  /* 0x03084808063f75b2 */ /* 0x0003220008000100 */
[----:B------:R1:W1:Y:S01]  /*0420*/  SYNCS.EXCH.64 URZ, [UR6+0x30868], UR10 ;  /* 0x0308680a063f75b2 */ /* 0x0002620008000100 */
[----:B------:R1:W1:Y:S01]  /*0430*/  SYNCS.EXCH.64 URZ, [UR6+0x30850], UR8 ;  /* 0x03085008063f75b2 */ /* 0x0002620008000100 */
[----:B------:R1:W1:Y:S01]  /*0440*/  SYNCS.EXCH.64 URZ, [UR6+0x30870], UR10 ;  /* 0x0308700a063f75b2 */ /* 0x0002620008000100 */
[----:B------:R1:W1:Y:S01]  /*0450*/  SYNCS.EXCH.64 URZ, [UR6+0x30858], UR8 ;  /* 0x03085808063f75b2 */ /* 0x0002620008000100 */
[----:B------:R1:W1:Y:S01]  /*0460*/  SYNCS.EXCH.64 URZ, [UR6+0x30878], UR10 ;  /* 0x0308780a063f75b2 */ /* 0x0002620008000100 */
[----:B------:R-:W-:Y:S01]  /*0470*/  NOP ;  /* 0x0000000000007918 */ /* 0x000fe20000000000 */
.L_x_2:
[----:B------:R-:W5:Y:S01]  /*0480*/  SHFL.IDX PT, R3, R2, RZ, 0x1f ;  /* 0x00001fff02037589 */ /* 0x000f6200000e0000 */
[----:B------:R-:W-:Y:S01]  /*0490*/  NOP ;  /* 0x0000000000007918 */ /* 0x000fe20000000000 */
[----:B-----5:R-:W-:-:S13]  /*04a0*/  ISETP.NE.AND P0, PT, R3, RZ, PT ;  /* 0x000000ff0300720c */ /* 0x020fda0003f05270 */
[----:B------:R-:W-:Y:S05]  /*04b0*/  @P0 BRA `(.L_x_3) ;  /* 0x0000000000580947 */ /* 0x000fea0003800000 */
[----:B-1----:R-:W1:Y:S01]  /*04c0*/  S2UR UR8, SR_CgaCtaId ;  /* 0x00000000000879c3 */ /* 0x002e620000008800 */
[----:B------:R-:W-:Y:S01]  /*04d0*/  UMOV UR6, 0x400 ;  /* 0x0000040000067882 */ /* 0x000fe20000000000 */
[----:B------:R-:W-:Y:S01]  /*04e0*/  UMOV UR10, 0x1 ;  /* 0x00000001000a7882 */ /* 0x000fe20000000000 */
[----:B------:R-:W-:Y:S01]  /*04f0*/  UMOV UR9, 0x100 ;  /* 0x0000010000097882 */ /* 0x000fe20000000000 */
[----:B------:R-:W-:-:S04]  /*0500*/  UIADD3 UR10, -UR10, 0x100000, URZ ;  /* 0x001000000a0a7890 */ /* 0x000fc8000fffe13f */
[----:B------:R-:W-:Y:S02]  /*0510*/  USHF.L.U32 UR11, UR10, 0xb, URZ ;  /* 0x0000000b0a0b7899 */ /* 0x000fe4000800063f */
[----:B------:R-:W-:Y:S01]  /*0520*/  USHF.L.U32 UR10, UR10, 0x1, URZ ;  /* 0x000000010a0a7899 */ /* 0x000fe2000800063f */
[----:B------:R-:W-:Y:S01]  /*0530*/  ELECT P0, URZ, PT ;  /* 0x00000000003f782f */ /* 0x000fe20003800000 */
[----:B-1----:R-:W-:Y:S02]  /*0540*/  ULEA UR6, UR8, UR6, 0x18 ;  /* 0x0000000608067291 */ /* 0x002fe4000f8ec03f */
[----:B------:R-:W-:-:S04]  /*0550*/  UIADD3 UR8, -UR9, 0x100000, URZ ;  /* 0x0010000009087890 */ /* 0x000fc8000fffe13f */
[----:B------:R-:W-:Y:S02]  /*0560*/  USHF.L.U32 UR9, UR8, 0xb, URZ ;  /* 0x0000000b08097899 */ /* 0x000fe4000800063f */
[----:B------:R-:W-:Y:S01]  /*0570*/  USHF.L.U32 UR8, UR8, 0x1, URZ ;  /* 0x0000000108087899 */ /* 0x000fe2000800063f */
[----:B------:R-:W1:Y:S03]  /*0580*/  FENCE.VIEW.ASYNC.S ;  /* 0x00000000000073c6 */ /* 0x000e660000000000 */
[----:B-1----:R1:W1:Y:S08]  /*0590*/  SYNCS.EXCH.64 URZ, [UR6+0x30800], UR10 ;  /* 0x0308000a063f75b2 */ /* 0x0022700008000100 */
[----:B------:R1:W1:Y:S01]  /*05a0*/  SYNCS.EXCH.64 URZ, [UR6+0x30820], UR8 ;  /* 0x03082008063f75b2 */ /* 0x0002620008000100 */
[----:B------:R1:W1:Y:S01]  /*05b0*/  SYNCS.EXCH.64 URZ, [UR6+0x30808], UR10 ;  /* 0x0308080a063f75b2 */ /* 0x0002620008000100 */
[----:B------:R1:W1:Y:S01]  /*05c0*/  SYNCS.EXCH.64 URZ, [UR6+0x30828], UR8 ;  /* 0x03082808063f75b2 */ /* 0x0002620008000100 */
[----:B------:R1:W1:Y:S01]  /*05d0*/  SYNCS.EXCH.64 URZ, [UR6+0x30810], UR10 ;  /* 0x0308100a063f75b2 */ /* 0x0002620008000100 */
[----:B------:R1:W1:Y:S01]  /*05e0*/  SYNCS.EXCH.64 URZ, [UR6+0x30830], UR8 ;  /* 0x03083008063f75b2 */ /* 0x0002620008000100 */
[----:B------:R1:W1:Y:S01]  /*05f0*/  SYNCS.EXCH.64 URZ, [UR6+0x30818], UR10 ;  /* 0x0308180a063f75b2 */ /* 0x0002620008000100 */
[----:B------:R1:W1:Y:S01]  /*0600*/  SYNCS.EXCH.64 URZ, [UR6+0x30838], UR8 ;  /* 0x03083808063f75b2 */ /* 0x0002620008000100 */
[----:B------:R-:W-:Y:S01]  /*0610*/  NOP ;  /* 0x0000000000007918 */ /* 0x000fe20000000000 */
.L_x_3:
        /* <DEDUP_REMOVED lines=21> */
[----:B------:R-:W-:Y:S01]  /*0770*/  NOP ;  /* 0x0000000000007918 */ /* 0x000fe20000000000 */
.L_x_4:
[----:B------:R-:W5:Y:S01]  /*0780*/  SHFL.IDX PT, R3, R2, RZ, 0x1f ;  /* 0x00001fff02037589 */ /* 0x000f6200000e0000 */
[----:B------:R-:W-:Y:S01]  /*0790*/  ELECT P0, URZ, PT ;  /* 0x00000000003f782f */ /* 0x000fe20003800000 */
[----:B------:R-:W-:Y:S01]  /*07a0*/  NOP ;  /* 0x0000000000007918 */ /* 0x000fe20000000000 */
[----:B-1----:R-:W-:Y:S02]  /*07b0*/  UMOV UR8, 0x80 ;  /* 0x0000008000087882 */ /* 0x002fe40000000000 */
[C---:B-----5:R-:W-:Y:S02]  /*07c0*/  ISETP.NE.OR P0, PT, R3.reuse, RZ, !P0 ;  /* 0x000000ff0300720c */ /* 0x060fe40004705670 */
[----:B------:R-:W-:-:S11]  /*07d0*/  ISETP.NE.AND P2, PT, R3, RZ, PT ;  /* 0x000000ff0300720c */ /* 0x000fd60003f45270 */
[----:B------:R-:W-:Y:S01]  /*07e0*/  VOTEU.ALL UP1, P0 ;  /* 0x00000000003f7886 */ /* 0x000fe20000020000 */
[----:B------:R-:W-:Y:S01]  /*07f0*/  VOTEU.ALL UP2, P0 ;  /* 0x00000000003f7886 */ /* 0x000fe20000040000 */
[----:B------:R-:W-:Y:S01]  /*0800*/  VOTEU.ALL UP3, P0 ;  /* 0x00000000003f7886 */ /* 0x000fe20000060000 */
[----:B------:R-:W-:Y:S01]  /*0810*/  VOTEU.ALL UP4, P0 ;  /* 0x00000000003f7886 */ /* 0x000fe20000080000 */
[----:B------:R-:W-:Y:S01]  /*0820*/  VOTEU.ALL UP5, P0 ;  /* 0x00000000003f7886 */ /* 0x000fe200000a0000 */
[----:B------:R-:W1:Y:S01]  /*0830*/  @!UP1 S2UR UR10, SR_CgaCtaId ;  /* 0x00000000000a99c3 */ /* 0x000e620000008800 */
[----:B------:R-:W-:Y:S01]  /*0840*/  @!UP1 UMOV UR6, 0x400 ;  /* 0x0000040000069882 */ /* 0x000fe20000000000 */
[----:B------:R-:W-:-:S04]  /*0850*/  @!UP1 UIADD3 UR8, -UR8, 0x100000, URZ ;  /* 0x0010000008089890 */ /* 0x000fc8000fffe13f */
[----:B------:R-:W-:Y:S02]  /*0860*/  @!UP1 USHF.L.U32 UR9, UR8, 0xb, URZ ;  /* 0x0000000b08099899 */ /* 0x000fe4000800063f */
[----:B------:R-:W-:Y:S02]  /*0870*/  @!UP1 USHF.L.U32 UR8, UR8, 0x1, URZ ;  /* 0x0000000108089899 */ /* 0x000fe4000800063f */
[----:B-1----:R-:W-:Y:S02]  /*0880*/  @!UP1 ULEA UR6, UR10, UR6, 0x18 ;  /* 0x000000060a069291 */ /* 0x002fe4000f8ec03f */
[----:B------:R-:W-:-:S04]  /*0890*/  UISETP.NE.AND UP1, UPT, UR39, URZ, UPT ;  /* 0x0000003f2700728c */ /* 0x000fc8000bf25270 */
[----:B------:R-:W-:Y:S01]  /*08a0*/  USEL UR23, URZ, 0x1, UP1 ;  /* 0x000000013f177887 */ /* 0x000fe20008800000 */
[----:B------:R-:W1:Y:S05]  /*08b0*/  FENCE.VIEW.ASYNC.S ;  /* 0x00000000000073c6 */ /* 0x000e6a0000000000 */
[----:B-1----:R1:W1:Y:S01]  /*08c0*/  @!UP2 SYNCS.EXCH.64 URZ, [UR6+0x308a0], UR8 ;  /* 0x0308a008063fa5b2 */ /* 0x0022620008000100 */
[----:B------:R1:W1:Y:S01]  /*08d0*/  @!UP3 SYNCS.EXCH.64 URZ, [UR6+0x308a8], UR8 ;  /* 0x0308a808063fb5b2 */ /* 0x0002620008000100 */
[----:B------:R1:W1:Y:S01]  /*08e0*/  @!UP4 SYNCS.EXCH.64 URZ, [UR6+0x308b0], UR8 ;  /* 0x0308b008063fc5b2 */ /* 0x0002620008000100 */
[----:B------:R1:W1:Y:S01]  /*08f0*/  @!UP5 SYNCS.EXCH.64 URZ, [UR6+0x308b8], UR8 ;  /* 0x0308b808063fd5b2 */ /* 0x0002620008000100 */
[----:B------:R-:W-:Y:S01]  /*0900*/  NOP ;  /* 0x0000000000007918 */ /* 0x000fe20000000000 */
[----:B------:R-:W-:Y:S05]  /*0910*/  @P2 BRA `(.L_x_5) ;  /* 0x0000000000482947 */ /* 0x000fea0003800000 */
[----:B-1----:R-:W1:Y:S01]  /*0920*/  S2UR UR8, SR_CgaCtaId ;  /* 0x00000000000879c3 */ /* 0x002e620000008800 */
        /* <DEDUP_REMOVED lines=12> */
[----:B-1----:R1:W1:Y:S01]  /*09f0*/  SYNCS.EXCH.64 URZ, [UR6+0x308d0], UR8 ;  /* 0x0308d008063f75b2 */ /* 0x0022620008000100 */
[----:B------:R1:W1:Y:S01]  /*0a00*/  SYNCS.EXCH.64 URZ, [UR6+0x308e0], UR10 ;  /* 0x0308e00a063f75b2 */ /* 0x0002620008000100 */
[----:B------:R1:W1:Y:S01]  /*0a10*/  SYNCS.EXCH.64 URZ, [UR6+0x308d8], UR8 ;  /* 0x0308d808063f75b2 */ /* 0x0002620008000100 */
[----:B------:R1:W1:Y:S01]  /*0a20*/  SYNCS.EXCH.64 URZ, [UR6+0x308e8], UR10 ;  /* 0x0308e80a063f75b2 */ /* 0x0002620008000100 */
[----:B------:R-:W-:Y:S01]  /*0a30*/  NOP ;  /* 0x0000000000007918 */ /* 0x000fe20000000000 */
.L_x_5:
[----:B------:R-:W-:Y:S01]  /*0a40*/  ISETP.NE.AND P0, PT, RZ, UR12, PT ;  /* 0x0000000cff007c0c */ /* 0x000fe2000bf05270 */
[----:B------:R-:W-:Y:S01]  /*0a50*/  IMAD.U32 R2, RZ, RZ, UR5 ;  /* 0x00000005ff027e24 */ /* 0x000fe2000f8e00ff */
[----:B------:R-:W-:Y:S01]  /*0a60*/  NOP ;  /* 0x0000000000007918 */ /* 0x000fe20000000000 */
[----:B-1234-:R-:W-:Y:S03]  /*0a70*/  BAR.SYNC.DEFER_BLOCKING 0x0 ;  /* 0x0000000000007b1d */ /* 0x01efe60000010000 */
[----:B------:R-:W-:-:S07]  /*0a80*/  ISETP.EQ.AND P2, PT, R2, 0x1, P1 ;  /* 0x000000010200780c */ /* 0x000fce0000f42270 */
[----:B------:R-:W-:Y:S06]  /*0a90*/  @!P0 BRA `(.L_x_6) ;  /* 0x0000007c00c08947 */ /* 0x000fec0003800000 */
[----:B------:R-:W-:-:S06]  /*0aa0*/  UISETP.GT.U32.AND UP0, UPT, UR39, 0x3, UPT ;  /* 0x000000032700788c */ /* 0x000fcc000bf04070 */
[----:B------:R-:W-:-:S13]  /*0ab0*/  PLOP3.LUT P0, PT, PT, PT, UP0, 0x80, 0x0 ;  /* 0x000000000000781c */ /* 0x000fda0003f0f008 */
[----:B------:R-:W-:Y:S05]  /*0ac0*/  @P0 EXIT ;  /* 0x000000000000094d */ /* 0x000fea0003800000 */
.L_x_7:
[----:B------:R-:W-:-:S08]  /*0ad0*/  NOP ;  /* 0x0000000000007918 */ /* 0x000fd00000000000 */
[----:B------:R-:W1:Y:S02]  /*0ae0*/  USETMAXREG.TRY_ALLOC.CTAPOOL UP0, 0xf0 ;  /* 0x000000f0000079c8 */ /* 0x000e640008000600 */
[----:B-1----:R-:W-:-:S13]  /*0af0*/  PLOP3.LUT P0, PT, PT, PT, UP0, 0x80, 0x0 ;  /* 0x000000000000781c */ /* 0x002fda0003f0f008 */
[----:B------:R-:W-:Y:S05]  /*0b00*/  @!P0 BRA `(.L_x_7) ;  /* 0xfffffffc00f08947 */ /* 0x000fea000383ffff */
[----:B------:R-:W-:Y:S01]  /*0b10*/  UISETP.NE.AND UP0, UPT, UR12, 0x1, UPT ;  /* 0x000000010c00788c */ /* 0x000fe2000bf05270 */
[----:B------:R-:W1:Y:S01]  /*0b20*/  S2UR UR38, SR_CTAID.X ;  /* 0x00000000002679c3 */ /* 0x000e620000002500 */
[----:B------:R-:W-:Y:S01]  /*0b30*/  UMOV UR5, URZ ;  /* 0x0000003f00057c82 */ /* 0x000fe20008000000 */
[----:B------:R-:W-:-:S03]  /*0b40*/  UMOV UR22, URZ ;  /* 0x0000003f00167c82 */ /* 0x000fc60008000000 */
[----:B------:R-:W-:-:S13]  /*0b50*/  PLOP3.LUT P0, PT, PT, PT, UP0, 0x80, 0x0 ;  /* 0x000000000000781c */ /* 0x000fda0003f0f008 */
[----:B------:R-:W-:Y:S05]  /*0b60*/  @!P0 BRA `(.L_x_8) ;  /* 0x0000000000388947 */ /* 0x000fea0003800000 */
[----:B------:R-:W-:Y:S01]  /*0b70*/  UISETP.NE.AND UP0, UPT, UR12, 0x2, UPT ;  /* 0x000000020c00788c */ /* 0x000fe2000bf05270 */
[----:B------:R-:W-:-:S05]  /*0b80*/  UMOV UR22, 0x2 ;  /* 0x0000000200167882 */ /* 0x000fca0000000000 */
[----:B------:R-:W-:-:S13]  /*0b90*/  PLOP3.LUT P1, PT, PT, PT, UP0, 0x80, 0x0 ;  /* 0x000000000000781c */ /* 0x000fda0003f2f008 */
[----:B------:R-:W-:Y:S05]  /*0ba0*/  @!P1 BRA `(.L_x_8) ;  /* 0x0000000000289947 */ /* 0x000fea0003800000 */
[----:B------:R-:W-:-:S06]  /*0bb0*/  UISETP.NE.AND UP0, UPT, UR12, 0x3, UPT ;  /* 0x000000030c00788c */ /* 0x000fcc000bf05270 */
[----:B------:R-:W-:-:S13]  /*0bc0*/  PLOP3.LUT P1, PT, PT, PT, UP0, 0x80, 0x0 ;  /* 0x000000000000781c */ /* 0x000fda0003f2f008 */
[----:B------:R-:W-:Y:S05]  /*0bd0*/  @!P1 BRA `(.L_x_9) ;  /* 0x0000000000149947 */ /* 0x000fea0003800000 */
[----:B------:R-:W-:-:S11]  /*0be0*/  UISETP.NE.AND UP0, UPT, UR12, 0x4, UPT ;  /* 0x000000040c00788c */ /* 0x000fd6000bf05270 */
[----:B------:R-:W-:Y:S01]  /*0bf0*/  @!UP0 UMOV UR5, 0x1 ;  /* 0x0000000100058882 */ /* 0x000fe20000000000 */
[----:B------:R-:W-:Y:S01]  /*0c00*/  @UP0 UMOV UR22, URZ ;  /* 0x0000003f00160c82 */ /* 0x000fe20008000000 */
[----:B------:R-:W-:Y:S01]  /*0c10*/  @UP0 UMOV UR5, URZ ;  /* 0x0000003f00050c82 */ /* 0x000fe20008000000 */
[----:B------:R-:W-:Y:S05]  /*0c20*/  BRA `(.L_x_8) ;  /* 0x0000000000087947 */ /* 0x000fea0003800000 */
.L_x_9:
[----:B------:R-:W-:Y:S01]  /*0c30*/  UMOV UR5, 0x1 ;  /* 0x0000000100057882 */ /* 0x000fe20000000000 */
[----:B------:R-:W-:-:S05]  /*0c40*/  UMOV UR22, URZ ;  /* 0x0000003f00167c82 */ /* 0x000fca0008000000 */
.L_x_8:
[----:B------:R-:W-:Y:S05]  /*0c50*/  @!P0 BRA `(.L_x_10) ;  /* 0x00000000003c8947 */ /* 0x000fea0003800000 */
[----:B------:R-:W-:-:S06]  /*0c60*/  UISETP.NE.AND UP0, UPT, UR12, 0x2, UPT ;  /* 0x000000020c00788c */ /* 0x000fcc000bf05270 */
[----:B------:R-:W-:-:S13]  /*0c70*/  PLOP3.LUT P0, PT, PT, PT, UP0, 0x80, 0x0 ;  /* 0x000000000000781c */ /* 0x000fda0003f0f008 */
[----:B------:R-:W-:Y:S05]  /*0c80*/  @!P0 BRA `(.L_x_11) ;  /* 0x0000000000288947 */ /* 0x000fea0003800000 */
[----:B------:R-:W-:-:S06]  /*0c90*/  UISETP.NE.AND UP0, UPT, UR12, 0x3, UPT ;  /* 0x000000030c00788c */ /* 0x000fcc000bf05270 */
[----:B------:R-:W-:-:S13]  /*0ca0*/  PLOP3.LUT P0, PT, PT, PT, UP0, 0x80, 0x0 ;  /* 0x000000000000781c */ /* 0x000fda0003f0f008 */
[----:B------:R-:W-:Y:S05]  /*0cb0*/  @!P0 BRA `(.L_x_12) ;  /* 0x0000000000148947 */ /* 0x000fea0003800000 */
[----:B------:R-:W-:-:S06]  /*0cc0*/  UISETP.NE.AND UP0, UPT, UR12, 0x4, UPT ;  /* 0x000000040c00788c */ /* 0x000fcc000bf05270 */
[----:B------:R-:W-:-:S13]  /*0cd0*/  PLOP3.LUT P0, PT, PT, PT, UP0, 0x80, 0x0 ;  /* 0x000000000000781c */ /* 0x000fda0003f0f008 */
[----:B------:R-:W-:Y:S05]  /*0ce0*/  @P0 BRA `(.L_x_13) ;  /* 0x00000000001c0947 */ /* 0x000fea0003800000 */
[----:B-1----:R-:W-:Y:S01]  /*0cf0*/  ULEA UR38, UR38, 0x3, 0x1 ;  /* 0x0000000326267891 */ /* 0x002fe2000f8e083f */
[----:B------:R-:W-:Y:S11]  /*0d00*/  BRA `(.L_x_13) ;  /* 0x0000000000147947 */ /* 0x000ff60003800000 */
.L_x_12:
[----:B-1----:R-:W-:Y:S01]  /*0d10*/  ULEA UR38, UR38, 0x2, 0x1 ;  /* 0x0000000226267891 */ /* 0x002fe2000f8e083f */
[----:B------:R-:W-:Y:S11]  /*0d20*/  BRA `(.L_x_13) ;  /* 0x00000000000c7947 */ /* 0x000ff60003800000 */
.L_x_11:
[----:B-1----:R-:W-:Y:S01]  /*0d30*/  ULEA UR38, UR38, 0x1, 0x1 ;  /* 0x0000000126267891 */ /* 0x002fe2000f8e083f */
[----:B------:R-:W-:Y:S11]  /*0d40*/  BRA `(.L_x_13) ;  /* 0x0000000000047947 */ /* 0x000ff60003800000 */
.L_x_10:
[----:B-1----:R-:W-:-:S12]  /*0d50*/  USHF.L.U32 UR38, UR38, 0x1, URZ ;  /* 0x0000000126267899 */ /* 0x002fd8000800063f */
.L_x_13:
[----:B------:R-:W-:-:S04]  /*0d60*/  ULOP3.LUT UR6, UR4, 0x1, URZ, 0xfc, !UPT ;  /* 0x0000000104067892 */ /* 0x000fc8000f8efc3f */
[----:B------:R-:W-:-:S06]  /*0d70*/  UISETP.NE.AND UP0, UPT, UR6, 0x3, UPT ;  /* 0x000000030600788c */ /* 0x000fcc000bf05270 */
[----:B------:R-:W-:-:S13]  /*0d80*/  PLOP3.LUT P0, PT, PT, PT, UP0, 0x80, 0x0 ;  /* 0x000000000000781c */ /* 0x000fda0003f0f008 */
[----:B------:R-:W-:Y:S05]  /*0d90*/  @!P0 BRA `(.L_x_14) ;  /* 0x0000000000048947 */ /* 0x000fea0003800000 */
[----:B-1----:R-:W-:Y:S01]  /*0da0*/  BPT.TRAP 0x1 ;  /* 0x000000040000795c */ /* 0x002fe20000300000 */
.L_x_14:
[----:B------:R-:W2:Y:S01]  /*0db0*/  S2UR UR6, SR_CgaCtaId ;  /* 0x00000000000679c3 */ /* 0x000ea20000008800 */
[----:B------:R-:W-:Y:S01]  /*0dc0*/  UMOV UR37, 0x400 ;  /* 0x0000040000257882 */ /* 0x000fe20000000000 */
[----:B------:R-:W-:-:S05]  /*0dd0*/  IMAD.U32 R2, RZ, RZ, UR5 ;  /* 0x00000005ff027e24 */ /* 0x000fca000f8e00ff */
[----:B------:R-:W-:Y:S01]  /*0de0*/  SHF.L.U32 R2, R2, 0x1f, RZ ;  /* 0x0000001f02027819 */ /* 0x000fe200000006ff */
[----:B--2---:R-:W-:-:S04]  /*0df0*/  ULEA UR37, UR6, UR37, 0x18 ;  /* 0x0000002506257291 */ /* 0x004fc8000f8ec03f */
[----:B------:R-:W-:-:S09]  /*0e00*/  ULEA UR8, UR22, UR37, 0x3 ;  /* 0x0000002516087291 */ /* 0x000fd2000f8e183f */
[----:B------:R-:W2:Y:S02]  /*0e10*/  SYNCS.PHASECHK.TRANS64.TRYWAIT P1, [UR8+0x30840], R2 ;  /* 0x03084002ff0075a7 */ /* 0x000ea40008020148 */
[----:B--2---:R-:W-:Y:S05]  /*0e20*/  @!P1 BRA `(.L_x_15) ;  /* 0x000000b000949947 */ /* 0x004fea0003800000 */
.L_x_127:
[----:B------:R-:W-:Y:S05]  /*0e30*/  @!P0 BRA `(.L_x_16) ;  /* 0x0000000000048947 */ /* 0x000fea0003800000 */
[----:B-1----:R-:W-:Y:S01]  /*0e40*/  BPT.TRAP 0x1 ;  /* 0x000000040000795c */ /* 0x002fe20000300000 */
.L_x_16:
[----:B------:R-:W3:Y:S01]  /*0e50*/  SYNCS.PHASECHK.TRANS64.TRYWAIT P1, [UR8+0x30848], R2 ;  /* 0x03084802ff0075a7 */ /* 0x000ee20008020148 */
[----:B--2---:R-:W-:Y:S01]  /*0e60*/  SHF.R.S32.HI R3, RZ, 0x1f, R0 ;  /* 0x0000001fff037819 */ /* 0x004fe20000011400 */
[----:B------:R-:W-:-:S03]  /*0e70*/  UMOV UR21, 0x1 ;  /* 0x0000000100157882 */ /* 0x000fc60000000000 */
[----:B------:R-:W-:-:S04]  /*0e80*/  LEA.HI R3, R3, R0, RZ, 0x7 ;  /* 0x0000000003037211 */ /* 0x000fc800078f38ff */
[----:B------:R-:W-:-:S05]  /*0e90*/  LOP3.LUT R3, R3, 0xffffff80, RZ, 0xc0, !PT ;  /* 0xffffff8003037812 */ /* 0x000fca00078ec0ff */
[----:B------:R-:W-:Y:S01]  /*0ea0*/  IMAD.IADD R3, R0, 0x1, -R3 ;  /* 0x0000000100037824 */ /* 0x000fe200078e0a03 */
[----:B---3--:R-:W-:Y:S06]  /*0eb0*/  @!P1 BRA `(.L_x_17) ;  /* 0x000000b000889947 */ /* 0x008fec0003800000 */
.L_x_128:
[----:B------:R-:W-:Y:S01]  /*0ec0*/  ULDC UR5, c[0x0][0x288] ;  /* 0x0000a20000057ab9 */ /* 0x000fe20000000800 */
[----:B------:R-:W-:Y:S01]  /*0ed0*/  UMOV UR6, URZ ;  /* 0x0000003f00067c82 */ /* 0x000fe20008000000 */
[----:B------:R-:W-:Y:S01]  /*0ee0*/  UISETP.GE.AND UP0, UPT, UR5, 0x1, UPT ;  /* 0x000000010500788c */ /* 0x000fe2000bf06270 */
[----:B------:R-:W-:Y:S01]  /*0ef0*/  CS2R R184, SRZ ;  /* 0x0000000000b87805 */ /* 0x000fe2000001ff00 */
[----:B------:R-:W-:Y:S01]  /*0f00*/  UMOV UR36, URZ ;  /* 0x0000003f00247c82 */ /* 0x000fe20008000000 */
[----:B------:R-:W-:Y:S02]  /*0f10*/  CS2R R186, SRZ ;  /* 0x0000000000ba7805 */ /* 0x000fe4000001ff00 */
[----:B------:R-:W-:Y:S02]  /*0f20*/  CS2R R188, SRZ ;  /* 0x0000000000bc7805 */ /* 0x000fe4000001ff00 */
[----:B------:R-:W-:Y:S02]  /*0f30*/  CS2R R190, SRZ ;  /* 0x0000000000be7805 */ /* 0x000fe4000001ff00 */
[----:B------:R-:W-:-:S02]  /*0f40*/  PLOP3.LUT P1, PT, PT, PT, UP0, 0x80, 0x0 ;  /* 0x000000000000781c */ /* 0x000fc40003f2f008 */
[----:B------:R-:W-:Y:S02]  /*0f50*/  CS2R R192, SRZ ;  /* 0x0000000000c07805 */ /* 0x000fe4000001ff00 */
[----:B------:R-:W-:Y:S02]  /*0f60*/  CS2R R194, SRZ ;  /* 0x0000000000c27805 */ /* 0x000fe4000001ff00 */
[----:B------:R-:W-:Y:S02]  /*0f70*/  CS2R R196, SRZ ;  /* 0x0000000000c47805 */ /* 0x000fe4000001ff00 */
[----:B------:R-:W-:Y:S02]  /*0f80*/  CS2R R198, SRZ ;  /* 0x0000000000c67805 */ /* 0x000fe4000001ff00 */
[----:B------:R-:W-:Y:S02]  /*0f90*/  CS2R R200, SRZ ;  /* 0x0000000000c87805 */ /* 0x000fe4000001ff00 */
[----:B------:R-:W-:-:S02]  /*0fa0*/  CS2R R202, SRZ ;  /* 0x0000000000ca7805 */ /* 0x000fc4000001ff00 */
        /* <DEDUP_REMOVED lines=21> */
[----:B------:R-:W-:Y:S01]  /*1100*/  CS2R R182, SRZ ;  /* 0x0000000000b67805 */ /* 0x000fe2000001ff00 */
[----:B------:R-:W-:Y:S06]  /*1110*/  @!P1 BRA `(.L_x_18) ;  /* 0x0000006400b49947 */ /* 0x000fec0003800000 */
[----:B------:R-:W-:Y:S01]  /*1120*/  SHF.R.S32.HI R0, RZ, 0x1f, R3 ;  /* 0x0000001fff007819 */ /* 0x000fe20000011403 */
[----:B------:R-:W-:Y:S01]  /*1130*/  UIADD3 UR6, UR5, 0x7f, URZ ;  /* 0x0000007f05067890 */ /* 0x000fe2000fffe03f */
[----:B-1----:R-:W-:Y:S01]  /*1140*/  IMAD.U32 R7, RZ, RZ, UR38 ;  /* 0x00000026ff077e24 */ /* 0x002fe2000f8e00ff */
[----:B------:R-:W-:Y:S01]  /*1150*/  ULOP3.LUT UR9, UR38, 0x1, URZ, 0xc0, !UPT ;  /* 0x0000000126097892 */ /* 0x000fe2000f8ec03f */
[CC--:B--2---:R-:W-:Y:S01]  /*1160*/  LEA.HI R2, R0.reuse, R3.reuse, RZ, 0x2 ;  /* 0x0000000300027211 */ /* 0x0c4fe200078f10ff */
[----:B------:R-:W-:Y:S01]  /*1170*/  USHF.R.S32.HI UR10, URZ, 0x1f, UR6 ;  /* 0x0000001f3f0a7899 */ /* 0x000fe20008011406 */
[----:B------:R-:W-:Y:S01]  /*1180*/  LEA.HI R0, R0, R3, RZ, 0x5 ;  /* 0x0000000300007211 */ /* 0x000fe200078f28ff */
[----:B------:R-:W-:Y:S01]  /*1190*/  IMAD.MOV.U32 R184, RZ, RZ, RZ ;  /* 0x000000ffffb87224 */ /* 0x000fe200078e00ff */
[--C-:B------:R-:W-:Y:S01]  /*11a0*/  SHF.R.S32.HI R4, RZ, 0x2, R2.reuse ;  /* 0x00000002ff047819 */ /* 0x100fe20000011402 */
[----:B------:R-:W-:Y:S01]  /*11b0*/  ULEA.HI UR10, UR10, UR6, URZ, 0x7 ;  /* 0x000000060a0a7291 */ /* 0x000fe2000f8f383f */
[----:B------:R-:W-:Y:S01]  /*11c0*/  SHF.R.S32.HI R5, RZ, 0x1f, R2 ;  /* 0x0000001fff057819 */ /* 0x000fe20000011402 */
[----:B------:R-:W-:Y:S01]  /*11d0*/  ULOP3.LUT UR20, UR7, 0x2, URZ, 0xfc, !UPT ;  /* 0x0000000207147892 */ /* 0x000fe2000f8efc3f */
[----:B------:R-:W-:Y:S01]  /*11e0*/  LOP3.LUT R2, R2, 0x7ffffffc, RZ, 0xc0, !PT ;  /* 0x7ffffffc02027812 */ /* 0x000fe200078ec0ff */
[----:B------:R-:W-:Y:S01]  /*11f0*/  USHF.R.S32.HI UR13, URZ, 0x7, UR10 ;  /* 0x000000073f0d7899 */ /* 0x000fe2000801140a */
[----:B------:R-:W-:Y:S01]  /*1200*/  LEA.HI R5, R5, R4, RZ, 0x3 ;  /* 0x0000000405057211 */ /* 0x000fe200078f18ff */
[----:B------:R-:W-:Y:S01]  /*1210*/  UMOV UR21, 0x1 ;  /* 0x0000000100157882 */ /* 0x000fe20000000000 */
[----:B------:R-:W-:Y:S01]  /*1220*/  SHF.R.S32.HI R0, RZ, 0x5, R0 ;  /* 0x00000005ff007819 */ /* 0x000fe20000011400 */
[----:B------:R-:W-:Y:S01]  /*1230*/  IMAD.IADD R2, R3, 0x1, -R2 ;  /* 0x0000000103027824 */ /* 0x000fe200078e0a02 */
[----:B------:R-:W-:Y:S01]  /*1240*/  LOP3.LUT R5, R5, 0xfffffff8, RZ, 0xc0, !PT ;  /* 0xfffffff805057812 */ /* 0x000fe200078ec0ff */
[----:B------:R-:W-:Y:S01]  /*1250*/  UMOV UR5, URZ ;  /* 0x0000003f00057c82 */ /* 0x000fe20008000000 */
[----:B------:R-:W-:Y:S01]  /*1260*/  UMOV UR36, URZ ;  /* 0x0000003f00247c82 */ /* 0x000fe20008000000 */
[----:B------:R-:W-:Y:S01]  /*1270*/  IMAD.SHL.U32 R236, R2, 0x2, RZ ;  /* 0x0000000202ec7824 */ /* 0x000fe200078e00ff */
[----:B------:R-:W-:Y:S01]  /*1280*/  UMOV UR6, URZ ;  /* 0x0000003f00067c82 */ /* 0x000fe20008000000 */
[----:B------:R-:W-:Y:S01]  /*1290*/  IMAD.IADD R5, R4, 0x1, -R5 ;  /* 0x0000000104057824 */ /* 0x000fe200078e0a05 */
[----:B------:R-:W-:Y:S01]  /*12a0*/  UMOV UR30, URZ ;  /* 0x0000003f001e7c82 */ /* 0x000fe20008000000 */
[C---:B------:R-:W-:Y:S01]  /*12b0*/  IMAD R3, R0.reuse, 0x800, R236 ;  /* 0x0000080000037824 */ /* 0x040fe200078e02ec */
[----:B------:R-:W-:Y:S01]  /*12c0*/  UMOV UR25, URZ ;  /* 0x0000003f00197c82 */ /* 0x000fe20008000000 */
[C---:B------:R-:W-:Y:S01]  /*12d0*/  IMAD R2, R0.reuse, 0x10, R5 ;  /* 0x0000001000027824 */ /* 0x040fe200078e0205 */
[----:B------:R-:W-:Y:S01]  /*12e0*/  ULDC.64 UR32, c[0x0][0x208] ;  /* 0x0000820000207ab9 */ /* 0x000fe20000000a00 */
[--C-:B------:R-:W-:Y:S01]  /*12f0*/  IMAD R4, R0, -0x400, R3.reuse ;  /* 0xfffffc0000047824 */ /* 0x100fe200078e0203 */
[----:B------:R-:W-:Y:S01]  /*1300*/  ULDC UR10, c[0x0][0x28c] ;  /* 0x0000a300000a7ab9 */ /* 0x000fe20000000800 */
[C---:B------:R-:W-:Y:S01]  /*1310*/  IMAD R0, R5.reuse, 0x8, R3 ;  /* 0x0000000805007824 */ /* 0x040fe200078e0203 */
[----:B------:R-:W-:Y:S01]  /*1320*/  ULDC UR11, c[0x0][0xa04] ;  /* 0x00028100000b7ab9 */ /* 0x000fe20000000800 */
[----:B------:R-:W-:Y:S01]  /*1330*/  IMAD R3, R5, 0x20, R4 ;  /* 0x0000002005037824 */ /* 0x000fe200078e0204 */
[----:B------:R-:W-:Y:S01]  /*1340*/  ULDC UR12, c[0x0][0xa00] ;  /* 0x00028000000c7ab9 */ /* 0x000fe20000000800 */
[----:B------:R-:W-:Y:S01]  /*1350*/  IMAD.U32 R5, RZ, RZ, UR9 ;  /* 0x00000009ff057e24 */ /* 0x000fe2000f8e00ff */
[----:B------:R-:W-:Y:S01]  /*1360*/  LEA R0, R0, UR37, 0x1 ;  /* 0x0000002500007c11 */ /* 0x000fe2000f8e08ff */
[----:B------:R-:W-:-:S04]  /*1370*/  IMAD R2, R7, 0x40, R2 ;  /* 0x0000004007027824 */ /* 0x000fc800078e0202 */
[----:B------:R-:W-:-:S07]  /*1380*/  IMAD R0, R5, 0x4000, R0 ;  /* 0x0000400005007824 */ /* 0x000fce00078e0200 */
.L_x_40:
[----:B-12---:R-:W-:Y:S05]  /*1390*/  @!P0 BRA `(.L_x_19) ;  /* 0x0000000000048947 */ /* 0x006fea0003800000 */
[----:B------:R-:W-:Y:S01]  /*13a0*/  BPT.TRAP 0x1 ;  /* 0x000000040000795c */ /* 0x000fe20000300000 */
.L_x_19:
[----:B------:R-:W-:Y:S01]  /*13b0*/  ULEA UR14, UR30, UR37, 0x3 ;  /* 0x000000251e0e7291 */ /* 0x000fe2000f8e183f */
[----:B------:R-:W-:-:S05]  /*13c0*/  IMAD.U32 R4, RZ, RZ, UR25 ;  /* 0x00000019ff047e24 */ /* 0x000fca000f8e00ff */
[----:B------:R-:W-:-:S04]  /*13d0*/  SHF.L.U32 R4, R4, 0x1f, RZ ;  /* 0x0000001f04047819 */ /* 0x000fc800000006ff */
[----:B------:R-:W1:Y:S02]  /*13e0*/  SYNCS.PHASECHK.TRANS64.TRYWAIT P1, [UR14+0x30800], R4 ;  /* 0x03080004ff0075a7 */ /* 0x000e64000802014e */
[----:B-1----:R-:W-:Y:S05]  /*13f0*/  @!P1 BRA `(.L_x_20) ;  /* 0x000000ac00509947 */ /* 0x002fea0003800000 */
.L_x_129:
[----:B------:R-:W-:Y:S01]  /*1400*/  UIADD3 UR14, UR37, 0x10000, URZ ;  /* 0x00010000250e7890 */ /* 0x000fe2000fffe03f */
[----:B------:R-:W-:Y:S01]  /*1410*/  WARPGROUP.ARRIVE ;  /* 0x00000000000079c5 */ /* 0x000fe20000000000 */
[----:B------:R-:W-:Y:S02]  /*1420*/  USHF.R.U32.HI UR28, URZ, 0x4, UR37 ;  /* 0x000000043f1c7899 */ /* 0x000fe40008011625 */
[----:B------:R-:W-:Y:S02]  /*1430*/  USHF.R.U32.HI UR14, URZ, 0x4, UR14 ;  /* 0x000000043f0e7899 */ /* 0x000fe4000801160e */
[----:B------:R-:W-:Y:S02]  /*1440*/  ULOP3.LUT UR28, UR28, 0x3fff, URZ, 0xc0, !UPT ;  /* 0x00003fff1c1c7892 */ /* 0x000fe4000f8ec03f */
[----:B------:R-:W-:Y:S02]  /*1450*/  ULOP3.LUT UR29, UR14, 0x3fff, URZ, 0xc0, !UPT ;  /* 0x00003fff0e1d7892 */ /* 0x000fe4000f8ec03f */
[----:B------:R-:W-:-:S02]  /*1460*/  ULOP3.LUT UR14, UR28, 0x10000, URZ, 0xfc, !UPT ;  /* 0x000100001c0e7892 */ /* 0x000fc4000f8efc3f */
[----:B------:R-:W-:Y:S02]  /*1470*/  ULOP3.LUT UR26, UR29, 0x10000, URZ, 0xfc, !UPT ;  /* 0x000100001d1a7892 */ /* 0x000fe4000f8efc3f */
[----:B------:R-:W-:Y:S02]  /*1480*/  ULEA UR14, UR22, UR14, 0x9 ;  /* 0x0000000e160e7291 */ /* 0x000fe4000f8e483f */
[----:B------:R-:W-:Y:S01]  /*1490*/  ULEA UR15, UR30, UR26, 0xa ;  /* 0x0000001a1e0f7291 */ /* 0x000fe2000f8e503f */
[----:B------:R-:W-:Y:S01]  /*14a0*/  UMOV UR17, 0x40000040 ;  /* 0x4000004000117882 */ /* 0x000fe20000000000 */
[----:B------:R-:W-:Y:S01]  /*14b0*/  UMOV UR19, 0x40000040 ;  /* 0x4000004000137882 */ /* 0x000fe20000000000 */
[----:B------:R-:W-:Y:S02]  /*14c0*/  UIADD3 UR24, UR30, 0x1, URZ ;  /* 0x000000011e187890 */ /* 0x000fe4000fffe03f */
[----:B------:R-:W-:Y:S02]  /*14d0*/  UMOV UR16, UR14 ;  /* 0x0000000e00107c82 */ /* 0x000fe40008000000 */
[----:B------:R-:W-:Y:S01]  /*14e0*/  UMOV UR18, UR15 ;  /* 0x0000000f00127c82 */ /* 0x000fe20008000000 */
[----:B------:R-:W-:Y:S01]  /*14f0*/  UISETP.NE.AND UP0, UPT, UR24, 0x4, UPT ;  /* 0x000000041800788c */ /* 0x000fe2000bf05270 */
[----:B------:R-:W-:Y:S01]  /*1500*/  HGMMA.64x128x16.F32 R88, gdesc[UR16], RZ, !UPT, gsb0 ;  /* 0x01e00000105879f0 */ /* 0x000fe2000c0008ff */
[----:B------:R-:W-:-:S02]  /*1510*/  UIADD3 UR16, UR14, 0x2, URZ ;  /* 0x000000020e107890 */ /* 0x000fc4000fffe03f */
[----:B------:R-:W-:Y:S01]  /*1520*/  UIADD3 UR18, UR15, 0x2, URZ ;  /* 0x000000020f127890 */ /* 0x000fe2000fffe03f */
[----:B------:R-:W-:Y:S01]  /*1530*/  UMOV UR17, 0x40000040 ;  /* 0x4000004000117882 */ /* 0x000fe20000000000 */
[----:B------:R-:W-:Y:S01]  /*1540*/  UMOV UR19, 0x40000040 ;  /* 0x4000004000137882 */ /* 0x000fe20000000000 */
[----:B------:R-:W-:Y:S01]  /*1550*/  USEL UR24, UR24, URZ, UP0 ;  /* 0x0000003f18187287 */ /* 0x000fe20008000000 */
[----:B------:R-:W-:Y:S02]  /*1560*/  WARPGROUP.DEPBAR.LE gsb0, 0x0 ;  /* 0x00008000000079c5 */ /* 0x000fe40000010000 */
[----:B------:R-:W-:-:S06]  /*1570*/  WARPGROUP.ARRIVE ;  /* 0x00000000000079c5 */ /* 0x000fcc0000000000 */
[----:B------:R-:W-:Y:S01]  /*1580*/  HGMMA.64x128x16.F32 R88, gdesc[UR16], R88, gsb0 ;  /* 0x01e00000105879f0 */ /* 0x000fe20008000858 */
[----:B------:R-:W-:Y:S02]  /*1590*/  UIADD3 UR16, UR14, 0x4, URZ ;  /* 0x000000040e107890 */ /* 0x000fe4000fffe03f */
[----:B------:R-:W-:Y:S01]  /*15a0*/  UIADD3 UR18, UR15, 0x4, URZ ;  /* 0x000000040f127890 */ /* 0x000fe2000fffe03f */
[----:B------:R-:W-:Y:S01]  /*15b0*/  UMOV UR17, 0x40000040 ;  /* 0x4000004000117882 */ /* 0x000fe20000000000 */
[----:B------:R-:W-:Y:S01]  /*15c0*/  UMOV UR19, 0x40000040 ;  /* 0x4000004000137882 */ /* 0x000fe20000000000 */
[----:B------:R-:W-:Y:S02]  /*15d0*/  WARPGROUP.DEPBAR.LE gsb0, 0x0 ;  /* 0x00008000000079c5 */ /* 0x000fe40000010000 */
[----:B------:R-:W-:-:S06]  /*15e0*/  WARPGROUP.ARRIVE ;  /* 0x00000000000079c5 */ /* 0x000fcc0000000000 */
[----:B------:R-:W-:Y:S01]  /*15f0*/  HGMMA.64x128x16.F32 R88, gdesc[UR16], R88, gsb0 ;  /* 0x01e00000105879f0 */ /* 0x000fe20008000858 */
[----:B------:R-:W-:Y:S02]  /*1600*/  UIADD3 UR16, UR14, 0x6, URZ ;  /* 0x000000060e107890 */ /* 0x000fe4000fffe03f */
[----:B------:R-:W-:Y:S01]  /*1610*/  UIADD3 UR18, UR15, 0x6, URZ ;  /* 0x000000060f127890 */ /* 0x000fe2000fffe03f */
[----:B------:R-:W-:Y:S01]  /*1620*/  UMOV UR17, 0x40000040 ;  /* 0x4000004000117882 */ /* 0x000fe20000000000 */
[----:B------:R-:W-:Y:S01]  /*1630*/  UMOV UR19, 0x40000040 ;  /* 0x4000004000137882 */ /* 0x000fe20000000000 */
[----:B------:R-:W-:-:S04]  /*1640*/  USEL UR15, URZ, 0x1, UP0 ;  /* 0x000000013f0f7887 */ /* 0x000fc80008000000 */
[----:B------:R-:W-:Y:S01]  /*1650*/  ULOP3.LUT UR25, UR25, UR15, URZ, 0x3c, !UPT ;  /* 0x0000000f19197292 */ /* 0x000fe2000f8e3c3f */
[----:B------:R-:W-:Y:S02]  /*1660*/  WARPGROUP.DEPBAR.LE gsb0, 0x0 ;  /* 0x00008000000079c5 */ /* 0x000fe40000010000 */
[----:B------:R-:W-:-:S06]  /*1670*/  WARPGROUP.ARRIVE ;  /* 0x00000000000079c5 */ /* 0x000fcc0000000000 */
[----:B------:R-:W-:Y:S03]  /*1680*/  HGMMA.64x128x16.F32 R88, gdesc[UR16], R88, gsb0 ;  /* 0x01e00000105879f0 */ /* 0x000fe60008000858 */
[----:B------:R-:W-:Y:S02]  /*1690*/  WARPGROUP.DEPBAR.LE gsb0, 0x0 ;  /* 0x00008000000079c5 */ /* 0x000fe40000010000 */
[----:B------:R-:W-:Y:S05]  /*16a0*/  @!P0 BRA `(.L_x_21) ;  /* 0x0000000000048947 */ /* 0x000fea0003800000 */
[----:B------:R-:W-:Y:S01]  /*16b0*/  BPT.TRAP 0x1 ;  /* 0x000000040000795c */ /* 0x000fe20000300000 */
.L_x_21:
[----:B------:R-:W-:Y:S01]  /*16c0*/  ULEA UR15, UR24, UR37, 0x3 ;  /* 0x00000025180f7291 */ /* 0x000fe2000f8e183f */
[----:B-1----:R-:W-:-:S05]  /*16d0*/  IMAD.U32 R4, RZ, RZ, UR25 ;  /* 0x00000019ff047e24 */ /* 0x002fca000f8e00ff */
[----:B------:R-:W-:-:S04]  /*16e0*/  SHF.L.U32 R4, R4, 0x1f, RZ ;  /* 0x0000001f04047819 */ /* 0x000fc800000006ff */
[----:B------:R-:W1:Y:S02]  /*16f0*/  SYNCS.PHASECHK.TRANS64.TRYWAIT P1, [UR15+0x30800], R4 ;  /* 0x03080004ff0075a7 */ /* 0x000e64000802014f */
[----:B-1----:R-:W-:Y:S05]  /*1700*/  @!P1 BRA `(.L_x_22) ;  /* 0x000000a800a49947 */ /* 0x002fea0003800000 */
.L_x_130:
[----:B------:R-:W-:Y:S01]  /*1710*/  ULEA UR15, UR24, UR26, 0xa ;  /* 0x0000001a180f7291 */ /* 0x000fe2000f8e503f */
[----:B------:R-:W-:Y:S01]  /*1720*/  WARPGROUP.ARRIVE ;  /* 0x00000000000079c5 */ /* 0x000fe20000000000 */
[----:B------:R-:W-:Y:S01]  /*1730*/  UIADD3 UR16, UR14, 0x200, URZ ;  /* 0x000002000e107890 */ /* 0x000fe2000fffe03f */
[----:B-1----:R-:W1:Y:S01]  /*1740*/  MUFU.RCP64H R5, 2.3591403961181640625 ;  /* 0x4002df8500057908 */ /* 0x002e620000001800 */
[----:B------:R-:W-:Y:S01]  /*1750*/  UMOV UR19, 0x40000040 ;  /* 0x4000004000137882 */ /* 0x000fe20000000000 */
[----:B------:R-:W-:Y:S01]  /*1760*/  UMOV UR17, 0x40000040 ;  /* 0x4000004000117882 */ /* 0x000fe20000000000 */
[----:B------:R-:W-:Y:S01]  /*1770*/  IMAD.MOV.U32 R6, RZ, RZ, 0x458a2bb4 ;  /* 0x458a2bb4ff067424 */ /* 0x000fe200078e00ff */
[----:B------:R-:W-:Y:S01]  /*1780*/  UMOV UR18, UR15 ;  /* 0x0000000f00127c82 */ /* 0x000fe20008000000 */
[----:B------:R-:W-:Y:S01]  /*1790*/  IMAD.MOV.U32 R7, RZ, RZ, 0x4002df85 ;  /* 0x4002df85ff077424 */ /* 0x000fe200078e00ff */
[----:B------:R-:W-:Y:S01]  /*17a0*/  UMOV UR26, 0x2c515da4 ;  /* 0x2c515da4001a7882 */ /* 0x000fe20000000000 */
[----:B------:R-:W-:Y:S01]  /*17b0*/  IMAD.MOV.U32 R4, RZ, RZ, RZ ;  /* 0x000000ffff047224 */ /* 0x000fe200078e00ff */
[----:B------:R-:W-:Y:S01]  /*17c0*/  HGMMA.64x128x16.F32 R24, gdesc[UR16], RZ, !UPT, gsb0 ;  /* 0x01e00000101879f0 */ /* 0x000fe2000c0008ff */
[----:B------:R-:W-:Y:S01]  /*17d0*/  UMOV UR27, 0x3fd6fc2a ;  /* 0x3fd6fc2a001b7882 */ /* 0x000fe20000000000 */
[----:B------:R-:W-:Y:S01]  /*17e0*/  UMOV UR16, 0x3ae80f1e ;  /* 0x3ae80f1e00107882 */ /* 0x000fe20000000000 */
[----:B------:R-:W-:Y:S01]  /*17f0*/  UMOV UR17, 0x3eb1380b ;  /* 0x3eb1380b00117882 */ /* 0x000fe20000000000 */
[----:B------:R-:W-:Y:S01]  /*1800*/  UIADD3 UR31, UR15, 0x2, URZ ;  /* 0x000000020f1f7890 */ /* 0x000fe2000fffe03f */
[----:B------:R-:W-:Y:S01]  /*1810*/  IMAD.MOV.U32 R16, RZ, RZ, -0x105c611 ;  /* 0xfefa39efff107424 */ /* 0x000fe200078e00ff */
[----:B------:R-:W-:Y:S01]  /*1820*/  UMOV UR18, 0x2d1b5154 ;  /* 0x2d1b515400127882 */ /* 0x000fe20000000000 */
[----:B------:R-:W-:Y:S01]  /*1830*/  UMOV UR19, 0x3f3c71c7 ;  /* 0x3f3c71c700137882 */ /* 0x000fe20000000000 */
[----:B------:R-:W-:-:S04]  /*1840*/  IMAD.MOV.U32 R17, RZ, RZ, 0x3fe62e42 ;  /* 0x3fe62e42ff117424 */ /* 0x000fc800078e00ff */
[----:B-1----:R-:W-:Y:S01]  /*1850*/  DFMA R6, R4, -R6, 1 ;  /* 0x3ff000000406742b */ /* 0x002fe20000000806 */
[----:B------:R-:W-:Y:S01]  /*1860*/  IMAD.U32 R221, RZ, RZ, UR30 ;  /* 0x0000001effdd7e24 */ /* 0x000fe2000f8e00ff */
[----:B------:R-:W-:Y:S03]  /*1870*/  STL.128 [R1], RZ ;  /* 0x000000ff01007387 */ /* 0x000fe60000100c00 */
[----:B------:R-:W-:Y:S01]  /*1880*/  IMAD R221, R221, 0x80, R236 ;  /* 0x00000080dddd7824 */ /* 0x000fe200078e02ec */
[----:B------:R-:W-:Y:S02]  /*1890*/  STL.128 [R1+0x10], RZ ;  /* 0x000010ff01007387 */ /* 0x000fe40000100c00 */
[----:B------:R-:W-:Y:S02]  /*18a0*/  DFMA R6, R6, R6, R6 ;  /* 0x000000060606722b */ /* 0x000fe40000000006 */
[----:B------:R-:W-:Y:S01]  /*18b0*/  LEA R221, R221, UR37, 0x2 ;  /* 0x00000025dddd7c11 */ /* 0x000fe2000f8e10ff */
[----:B------:R-:W-:Y:S04]  /*18c0*/  STL.128 [R1+0x20], RZ ;  /* 0x000020ff01007387 */ /* 0x000fe80000100c00 */
[----:B------:R-:W-:Y:S01]  /*18d0*/  STL.128 [R1+0x30], RZ ;  /* 0x000030ff01007387 */ /* 0x000fe20000100c00 */
[----:B------:R-:W-:Y:S01]  /*18e0*/  DFMA R8, R4, R6, R4 ;  /* 0x000000060408722b */ /* 0x000fe20000000004 */
[----:B------:R-:W-:-:S02]  /*18f0*/  IMAD.MOV.U32 R6, RZ, RZ, -0x748574fc ;  /* 0x8b7a8b04ff067424 */ /* 0x000fc400078e00ff */
[----:B------:R-:W-:Y:S01]  /*1900*/  STL.128 [R1+0x40], RZ ;  /* 0x000040ff01007387 */ /* 0x000fe20000100c00 */
[----:B------:R-:W-:-:S03]  /*1910*/  IMAD.MOV.U32 R7, RZ, RZ, 0x3ed0ee25 ;  /* 0x3ed0ee25ff077424 */ /* 0x000fc600078e00ff */
[----:B------:R-:W-:Y:S01]  /*1920*/  STL.128 [R1+0x50], RZ ;  /* 0x000050ff01007387 */ /* 0x000fe20000100c00 */
[----:B------:R-:W-:-:S03]  /*1930*/  DMUL R4, R8, UR26 ;  /* 0x0000001a08047c28 */ /* 0x000fc60008000000 */
[----:B------:R-:W-:Y:S04]  /*1940*/  STL.128 [R1+0x60], RZ ;  /* 0x000060ff01007387 */ /* 0x000fe80000100c00 */
[----:B------:R-:W-:Y:S01]  /*1950*/  STL.128 [R1+0x70], RZ ;  /* 0x000070ff01007387 */ /* 0x000fe20000100c00 */
[----:B------:R-:W-:-:S03]  /*1960*/  DFMA R4, R8, UR26, R4 ;  /* 0x0000001a08047c2b */ /* 0x000fc60008000004 */
[----:B------:R-:W-:Y:S04]  /*1970*/  STL.128 [R1+0x80], RZ ;  /* 0x000080ff01007387 */ /* 0x000fe80000100c00 */
[----:B------:R-:W-:Y:S01]  /*1980*/  STL.128 [R1+0x90], RZ ;  /* 0x000090ff01007387 */ /* 0x000fe20000100c00 */
[C---:B------:R-:W-:Y:S02]  /*1990*/  DMUL R10, R4.reuse, R4 ;  /* 0x00000004040a7228 */ /* 0x040fe40000000000 */
[----:B------:R-:W-:Y:S01]  /*19a0*/  DADD R12, -R4, UR26 ;  /* 0x0000001a040c7e29 */ /* 0x000fe20008000100 */
[----:B------:R-:W-:Y:S04]  /*19b0*/  STL.128 [R1+0xb0], RZ ;  /* 0x0000b0ff01007387 */ /* 0x000fe80000100c00 */
[----:B------:R-:W-:Y:S01]  /*19c0*/  STL.128 [R1+0xd0], RZ ;  /* 0x0000d0ff01007387 */ /* 0x000fe20000100c00 */
[----:B------:R-:W-:Y:S01]  /*19d0*/  DFMA R6, R10, UR16, R6 ;  /* 0x000000100a067c2b */ /* 0x000fe20008000006 */
[----:B------:R-:W-:Y:S01]  /*19e0*/  UMOV UR16, 0x9f02676f ;  /* 0x9f02676f00107882 */ /* 0x000fe20000000000 */
[----:B------:R-:W-:Y:S01]  /*19f0*/  UMOV UR17, 0x3ef3b266 ;  /* 0x3ef3b26600117882 */ /* 0x000fe20000000000 */
[----:B------:R-:W-:Y:S01]  /*1a00*/  DADD R14, R12, R12 ;  /* 0x000000000c0e7229 */ /* 0x000fe2000000000c */
[----:B------:R-:W-:Y:S04]  /*1a10*/  STL.128 [R1+0xa0], RZ ;  /* 0x0000a0ff01007387 */ /* 0x000fe80000100c00 */
[----:B------:R-:W-:Y:S01]  /*1a20*/  DFMA R6, R10, R6, UR16 ;  /* 0x000000100a067e2b */ /* 0x000fe20008000006 */
[----:B------:R-:W-:Y:S01]  /*1a30*/  UMOV UR16, 0xa9ab0956 ;  /* 0xa9ab095600107882 */ /* 0x000fe20000000000 */
[----:B------:R-:W-:Y:S01]  /*1a40*/  UMOV UR17, 0x3f1745cb ;  /* 0x3f1745cb00117882 */ /* 0x000fe20000000000 */
[----:B------:R-:W-:Y:S01]  /*1a50*/  DFMA R14, -R4, UR26, R14 ;  /* 0x0000001a040e7c2b */ /* 0x000fe2000800010e */
[----:B------:R-:W-:Y:S01]  /*1a60*/  UIADD3 UR26, UR37, 0x308a0, URZ ;  /* 0x000308a0251a7890 */ /* 0x000fe2000fffe03f */
[----:B------:R-:W-:Y:S03]  /*1a70*/  STL.128 [R1+0xc0], RZ ;  /* 0x0000c0ff01007387 */ /* 0x000fe60000100c00 */
[----:B------:R-:W-:Y:S01]  /*1a80*/  DFMA R6, R10, R6, UR16 ;  /* 0x000000100a067e2b */ /* 0x000fe20008000006 */
[----:B------:R-:W-:Y:S01]  /*1a90*/  UIADD3 UR16, UR14, 0x202, URZ ;  /* 0x000002020e107890 */ /* 0x000fe2000fffe03f */
[----:B------:R-:W-:Y:S01]  /*1aa0*/  STL.128 [R1+0xe0], RZ ;  /* 0x0000e0ff01007387 */ /* 0x000fe20000100c00 */
[----:B------:R-:W-:Y:S01]  /*1ab0*/  UMOV UR17, 0x40000040 ;  /* 0x4000004000117882 */ /* 0x000fe20000000000 */
[----:B------:R-:W-:-:S02]  /*1ac0*/  DMUL R14, R8, R14 ;  /* 0x0000000e080e7228 */ /* 0x000fc40000000000 */
[----:B------:R-:W-:Y:S02]  /*1ad0*/  STL.128 [R1+0xf0], RZ ;  /* 0x0000f0ff01007387 */ /* 0x000fe40000100c00 */
[----:B------:R-:W-:Y:S01]  /*1ae0*/  DFMA R6, R10, R6, UR18 ;  /* 0x000000120a067e2b */ /* 0x000fe20008000006 */
[----:B------:R-:W-:Y:S01]  /*1af0*/  UMOV UR18, UR31 ;  /* 0x0000001f00127c82 */ /* 0x000fe20008000000 */
[----:B------:R-:W-:Y:S01]  /*1b00*/  UMOV UR19, 0x40000040 ;  /* 0x4000004000137882 */ /* 0x000fe20000000000 */
[----:B------:R-:W-:Y:S02]  /*1b10*/  WARPGROUP.DEPBAR.LE gsb0, 0x0 ;  /* 0x00008000000079c5 */ /* 0x000fe40000010000 */
[----:B------:R-:W-:-:S06]  /*1b20*/  WARPGROUP.ARRIVE ;  /* 0x00000000000079c5 */ /* 0x000fcc0000000000 */
[----:B------:R-:W-:Y:S01]  /*1b30*/  HGMMA.64x128x16.F32 R24, gdesc[UR16], R24, gsb0 ;  /* 0x01e00000101879f0 */ /* 0x000fe20008000818 */
[----:B------:R-:W-:Y:S01]  /*1b40*/  UMOV UR16, 0x923be72d ;  /* 0x923be72d00107882 */ /* 0x000fe20000000000 */
[----:B------:R-:W-:Y:S01]  /*1b50*/  UMOV UR17, 0x3f624924 ;  /* 0x3f62492400117882 */ /* 0x000fe20000000000 */
[----:B------:R-:W-:-:S09]  /*1b60*/  UIADD3 UR18, UR15, 0x4, URZ ;  /* 0x000000040f127890 */ /* 0x000fd2000fffe03f */
[----:B------:R-:W-:Y:S01]  /*1b70*/  DFMA R6, R10, R6, UR16 ;  /* 0x000000100a067e2b */ /* 0x000fe20008000006 */
[----:B------:R-:W-:Y:S01]  /*1b80*/  UMOV UR16, 0x9999a3c4 ;  /* 0x9999a3c400107882 */ /* 0x000fe20000000000 */
[----:B------:R-:W-:Y:S01]  /*1b90*/  UMOV UR17, 0x3f899999 ;  /* 0x3f89999900117882 */ /* 0x000fe20000000000 */
[----:B------:R-:W-:-:S05]  /*1ba0*/  UMOV UR19, 0x40000040 ;  /* 0x4000004000137882 */ /* 0x000fca0000000000 */
[----:B------:R-:W-:Y:S01]  /*1bb0*/  DFMA R12, R10, R6, UR16 ;  /* 0x000000100a0c7e2b */ /* 0x000fe20008000006 */
[----:B------:R-:W-:Y:S01]  /*1bc0*/  UMOV UR16, 0x55555554 ;  /* 0x5555555400107882 */ /* 0x000fe20000000000 */
[----:B------:R-:W-:Y:S01]  /*1bd0*/  UMOV UR17, 0x3fb55555 ;  /* 0x3fb5555500117882 */ /* 0x000fe20000000000 */
[----:B------:R-:W-:-:S05]  /*1be0*/  DFMA R6, R16, 1, R4 ;  /* 0x3ff000001006782b */ /* 0x000fca0000000004 */
[----:B------:R-:W-:Y:S01]  /*1bf0*/  DFMA R12, R10, R12, UR16 ;  /* 0x000000100a0c7e2b */ /* 0x000fe2000800000c */
[----:B------:R-:W-:Y:S01]  /*1c00*/  UMOV UR16, 0xffda0d24 ;  /* 0xffda0d2400107882 */ /* 0x000fe20000000000 */
[----:B------:R-:W-:Y:S01]  /*1c10*/  UMOV UR17, 0x3c7777d0 ;  /* 0x3c7777d000117882 */ /* 0x000fe20000000000 */
[----:B------:R-:W-:-:S05]  /*1c20*/  DFMA R8, R16, -1, R6 ;  /* 0xbff000001008782b */ /* 0x000fca0000000006 */
[----:B------:R-:W-:-:S03]  /*1c30*/  DMUL R12, R10, R12 ;  /* 0x0000000c0a0c7228 */ /* 0x000fc60000000000 */
[----:B------:R-:W-:-:S05]  /*1c40*/  DADD R8, -R4, R8 ;  /* 0x0000000004087229 */ /* 0x000fca0000000108 */
[----:B------:R-:W-:Y:S01]  /*1c50*/  DFMA R12, R4, R12, R14 ;  /* 0x0000000c040c722b */ /* 0x000fe2000000000e */
[----:B------:R-:W-:Y:S02]  /*1c60*/  IMAD.MOV.U32 R4, RZ, RZ, 0x3b39803f ;  /* 0x3b39803fff047424 */ /* 0x000fe400078e00ff */
[----:B------:R-:W-:-:S05]  /*1c70*/  IMAD.MOV.U32 R5, RZ, RZ, 0x3c7abc9e ;  /* 0x3c7abc9eff057424 */ /* 0x000fca00078e00ff */
[----:B------:R-:W-:-:S08]  /*1c80*/  DADD R8, R12, -R8 ;  /* 0x000000000c087229 */ /* 0x000fd00000000808 */
[----:B------:R-:W-:-:S08]  /*1c90*/  DFMA R8, R4, 1, R8 ;  /* 0x3ff000000408782b */ /* 0x000fd00000000008 */
[----:B------:R-:W-:-:S08]  /*1ca0*/  DADD R8, R6, R8 ;  /* 0x0000000006087229 */ /* 0x000fd00000000008 */
[----:B------:R-:W-:Y:S01]  /*1cb0*/  DMUL R4, R8, UR16 ;  /* 0x0000001008047c28 */ /* 0x000fe20008000000 */
[----:B------:R-:W-:Y:S01]  /*1cc0*/  UMOV UR16, 0x652b82fe ;  /* 0x652b82fe00107882 */ /* 0x000fe20000000000 */
[----:B------:R-:W-:-:S06]  /*1cd0*/  UMOV UR17, 0x3ff71547 ;  /* 0x3ff7154700117882 */ /* 0x000fcc0000000000 */
[----:B------:R-:W-:Y:S01]  /*1ce0*/  DFMA R6, R8, UR16, R4 ;  /* 0x0000001008067c2b */ /* 0x000fe20008000004 */
[----:B------:R-:W-:Y:S01]  /*1cf0*/  UIADD3 UR16, UR14, 0x204, URZ ;  /* 0x000002040e107890 */ /* 0x000fe2000fffe03f */
[----:B------:R-:W-:-:S04]  /*1d00*/  UMOV UR17, 0x40000040 ;  /* 0x4000004000117882 */ /* 0x000fc80000000000 */
[----:B------:R-:W1:Y:S01]  /*1d10*/  F2F.F32.F64 R220, R6 ;  /* 0x0000000600dc7310 */ /* 0x000e620000301000 */
[----:B------:R-:W-:Y:S02]  /*1d20*/  WARPGROUP.DEPBAR.LE gsb0, 0x0 ;  /* 0x00008000000079c5 */ /* 0x000fe40000010000 */
[----:B------:R-:W1:Y:S04]  /*1d30*/  LDS.64 R10, [R221+0x30000] ;  /* 0x03000000dd0a7984 */ /* 0x000e680000000a00 */
[----:B------:R-:W2:Y:S04]  /*1d40*/  LDS.64 R16, [R221+0x30020] ;  /* 0x03002000dd107984 */ /* 0x000ea80000000a00 */
[----:B------:R-:W-:Y:S04]  /*1d50*/  LDS.64 R18, [R221+0x30040] ;  /* 0x03004000dd127984 */ /* 0x000fe80000000a00 */
[----:B------:R-:W-:Y:S04]  /*1d60*/  LDS.64 R14, [R221+0x30060] ;  /* 0x03006000dd0e7984 */ /* 0x000fe80000000a00 */
[----:B------:R-:W3:Y:S04]  /*1d70*/  LDS.64 R12, [R221+0x30080] ;  /* 0x03008000dd0c7984 */ /* 0x000ee80000000a00 */
[----:B------:R-:W4:Y:S04]  /*1d80*/  LDS.64 R216, [R221+0x300a0] ;  /* 0x0300a000ddd87984 */ /* 0x000f280000000a00 */
[----:B------:R-:W5:Y:S04]  /*1d90*/  LDS.64 R224, [R221+0x300c0] ;  /* 0x0300c000dde07984 */ /* 0x000f680000000a00 */
[----:B------:R-:W5:Y:S01]  /*1da0*/  LDS.64 R222, [R221+0x300e0] ;  /* 0x0300e000ddde7984 */ /* 0x000f620000000a00 */
[----:B------:R-:W-:-:S06]  /*1db0*/  WARPGROUP.ARRIVE ;  /* 0x00000000000079c5 */ /* 0x000fcc0000000000 */
[----:B------:R-:W-:Y:S01]  /*1dc0*/  HGMMA.64x128x16.F32 R24, gdesc[UR16], R24, gsb0 ;  /* 0x01e00000101879f0 */ /* 0x000fe20008000818 */
[----:B------:R-:W-:Y:S02]  /*1dd0*/  ULEA UR17, UR36, UR39, 0x1 ;  /* 0x0000002724117291 */ /* 0x000fe4000f8e083f */
[----:B------:R-:W-:Y:S01]  /*1de0*/  UIADD3 UR16, UR14, 0x206, URZ ;  /* 0x000002060e107890 */ /* 0x000fe2000fffe03f */
[C---:B-1----:R-:W-:Y:S01]  /*1df0*/  FMUL R4, R220.reuse, R10 ;  /* 0x0000000adc047220 */ /* 0x042fe20000400000 */
[C---:B------:R-:W-:Y:S01]  /*1e00*/  FMUL R5, R220.reuse, R11 ;  /* 0x0000000bdc057220 */ /* 0x040fe20000400000 */
[----:B------:R-:W-:Y:S01]  /*1e10*/  UIADD3 UR18, UR15, 0x6, URZ ;  /* 0x000000060f127890 */ /* 0x000fe2000fffe03f */
[C---:B--2---:R-:W-:Y:S01]  /*1e20*/  FMUL R8, R220.reuse, R16 ;  /* 0x00000010dc087220 */ /* 0x044fe20000400000 */
[C---:B------:R-:W-:Y:S01]  /*1e30*/  FMUL R9, R220.reuse, R17 ;  /* 0x00000011dc097220 */ /* 0x040fe20000400000 */
[----:B------:R-:W-:Y:S01]  /*1e40*/  IMAD.MOV.U32 R6, RZ, RZ, R4 ;  /* 0x000000ffff067224 */ /* 0x000fe200078e0004 */
[----:B------:R-:W-:Y:S01]  /*1e50*/  ULEA UR14, UR17, UR26, 0x3 ;  /* 0x0000001a110e7291 */ /* 0x000fe2000f8e183f */
[----:B------:R-:W-:Y:S01]  /*1e60*/  IMAD.MOV.U32 R7, RZ, RZ, R5 ;  /* 0x000000ffff077224 */ /* 0x000fe200078e0005 */
[----:B------:R-:W-:Y:S01]  /*1e70*/  UMOV UR19, 0x40000040 ;  /* 0x4000004000137882 */ /* 0x000fe20000000000 */
[----:B------:R-:W-:Y:S01]  /*1e80*/  IMAD.MOV.U32 R10, RZ, RZ, R8 ;  /* 0x000000ffff0a7224 */ /* 0x000fe200078e0008 */
[----:B------:R-:W-:Y:S01]  /*1e90*/  UMOV UR17, 0x40000040 ;  /* 0x4000004000117882 */ /* 0x000fe20000000000 */
[----:B------:R-:W-:Y:S01]  /*1ea0*/  IMAD.MOV.U32 R11, RZ, RZ, R9 ;  /* 0x000000ffff0b7224 */ /* 0x000fe200078e0009 */
[----:B------:R1:W-:Y:S01]  /*1eb0*/  STL.128 [R1], R4 ;  /* 0x0000000401007387 */ /* 0x0003e20000100c00 */
[----:B---3--:R-:W-:-:S03]  /*1ec0*/  FMUL R12, R220, R12 ;  /* 0x0000000cdc0c7220 */ /* 0x008fc60000400000 */
[----:B------:R2:W-:Y:S01]  /*1ed0*/  STL.128 [R1+0x10], R8 ;  /* 0x0000100801007387 */ /* 0x0005e20000100c00 */
[C---:B------:R-:W-:Y:S01]  /*1ee0*/  FMUL R13, R220.reuse, R13 ;  /* 0x0000000ddc0d7220 */ /* 0x040fe20000400000 */
[C---:B-1----:R-:W-:Y:S01]  /*1ef0*/  FMUL R4, R220.reuse, R18 ;  /* 0x00000012dc047220 */ /* 0x042fe20000400000 */
[C---:B------:R-:W-:Y:S01]  /*1f00*/  FMUL R5, R220.reuse, R19 ;  /* 0x00000013dc057220 */ /* 0x040fe20000400000 */
[C---:B--2---:R-:W-:Y:S01]  /*1f10*/  FMUL R8, R220.reuse, R14 ;  /* 0x0000000edc087220 */ /* 0x044fe20000400000 */
[----:B------:R-:W-:Y:S01]  /*1f20*/  FMUL R9, R220, R15 ;  /* 0x0000000fdc097220 */ /* 0x000fe20000400000 */
[----:B------:R-:W-:Y:S02]  /*1f30*/  IMAD.MOV.U32 R6, RZ, RZ, R4 ;  /* 0x000000ffff067224 */ /* 0x000fe400078e0004 */
[----:B------:R-:W-:Y:S02]  /*1f40*/  IMAD.MOV.U32 R7, RZ, RZ, R5 ;  /* 0x000000ffff077224 */ /* 0x000fe400078e0005 */
[----:B------:R-:W-:-:S02]  /*1f50*/  IMAD.MOV.U32 R10, RZ, RZ, R8 ;  /* 0x000000ffff0a7224 */ /* 0x000fc400078e0008 */
[----:B------:R-:W-:Y:S01]  /*1f60*/  IMAD.MOV.U32 R11, RZ, RZ, R9 ;  /* 0x000000ffff0b7224 */ /* 0x000fe200078e0009 */
[----:B------:R4:W-:Y:S01]  /*1f70*/  STL.128 [R1+0x20], R4 ;  /* 0x0000200401007387 */ /* 0x0009e20000100c00 */
[----:B------:R-:W-:Y:S02]  /*1f80*/  IMAD.MOV.U32 R14, RZ, RZ, R12 ;  /* 0x000000ffff0e7224 */ /* 0x000fe400078e000c */
[----:B------:R-:W-:Y:S01]  /*1f90*/  IMAD.MOV.U32 R15, RZ, RZ, R13 ;  /* 0x000000ffff0f7224 */ /* 0x000fe200078e000d */
[----:B------:R5:W-:Y:S04]  /*1fa0*/  STL.128 [R1+0x30], R8 ;  /* 0x0000300801007387 */ /* 0x000be80000100c00 */
[----:B------:R1:W-:Y:S01]  /*1fb0*/  STL.128 [R1+0x40], R12 ;  /* 0x0000400c01007387 */ /* 0x0003e20000100c00 */
[C---:B----4-:R-:W-:Y:S01]  /*1fc0*/  FMUL R4, R220.reuse, R216 ;  /* 0x000000d8dc047220 */ /* 0x050fe20000400000 */
[C---:B------:R-:W-:Y:S01]  /*1fd0*/  FMUL R5, R220.reuse, R217 ;  /* 0x000000d9dc057220 */ /* 0x040fe20000400000 */
[C---:B-----5:R-:W-:Y:S01]  /*1fe0*/  FMUL R8, R220.reuse, R224 ;  /* 0x000000e0dc087220 */ /* 0x060fe20000400000 */
[----:B------:R-:W-:Y:S01]  /*1ff0*/  FMUL R9, R220, R225 ;  /* 0x000000e1dc097220 */ /* 0x000fe20000400000 */
[----:B------:R-:W-:-:S02]  /*2000*/  IMAD.MOV.U32 R6, RZ, RZ, R4 ;  /* 0x000000ffff067224 */ /* 0x000fc400078e0004 */
[C---:B-1----:R-:W-:Y:S01]  /*2010*/  FMUL R12, R220.reuse, R222 ;  /* 0x000000dedc0c7220 */ /* 0x042fe20000400000 */
[----:B------:R-:W-:Y:S01]  /*2020*/  FMUL R13, R220, R223 ;  /* 0x000000dfdc0d7220 */ /* 0x000fe20000400000 */
[----:B------:R-:W-:Y:S02]  /*2030*/  IMAD.MOV.U32 R7, RZ, RZ, R5 ;  /* 0x000000ffff077224 */ /* 0x000fe400078e0005 */
[----:B------:R-:W-:Y:S02]  /*2040*/  IMAD.MOV.U32 R10, RZ, RZ, R8 ;  /* 0x000000ffff0a7224 */ /* 0x000fe400078e0008 */
[----:B------:R-:W-:Y:S01]  /*2050*/  IMAD.MOV.U32 R11, RZ, RZ, R9 ;  /* 0x000000ffff0b7224 */ /* 0x000fe200078e0009 */
[----:B------:R-:W-:Y:S01]  /*2060*/  STL.128 [R1+0x50], R4 ;  /* 0x0000500401007387 */ /* 0x000fe20000100c00 */
[----:B------:R-:W-:Y:S02]  /*2070*/  IMAD.MOV.U32 R14, RZ, RZ, R12 ;  /* 0x000000ffff0e7224 */ /* 0x000fe400078e000c */
[----:B------:R-:W-:Y:S01]  /*2080*/  IMAD.MOV.U32 R15, RZ, RZ, R13 ;  /* 0x000000ffff0f7224 */ /* 0x000fe200078e000d */
[----:B------:R-:W-:Y:S04]  /*2090*/  STL.128 [R1+0x60], R8 ;  /* 0x0000600801007387 */ /* 0x000fe80000100c00 */
[----:B------:R-:W-:Y:S01]  /*20a0*/  STL.128 [R1+0x70], R12 ;  /* 0x0000700c01007387 */ /* 0x000fe20000100c00 */
[----:B------:R-:W-:-:S03]  /*20b0*/  WARPGROUP.DEPBAR.LE gsb0, 0x0 ;  /* 0x00008000000079c5 */ /* 0x000fc60000010000 */
[----:B------:R-:W1:Y:S04]  /*20c0*/  LDS.64 R20, [R221+0x30100] ;  /* 0x03010000dd147984 */ /* 0x000e680000000a00 */
[----:B------:R-:W2:Y:S04]  /*20d0*/  LDS.64 R18, [R221+0x30120] ;  /* 0x03012000dd127984 */ /* 0x000ea80000000a00 */
[----:B------:R-:W3:Y:S04]  /*20e0*/  LDS.64 R16, [R221+0x30140] ;  /* 0x03014000dd107984 */ /* 0x000ee80000000a00 */
[----:B------:R-:W4:Y:S04]  /*20f0*/  LDS.64 R22, [R221+0x30160] ;  /* 0x03016000dd167984 */ /* 0x000f280000000a00 */
[----:B------:R-:W5:Y:S04]  /*2100*/  LDS.64 R216, [R221+0x30180] ;  /* 0x03018000ddd87984 */ /* 0x000f680000000a00 */
[----:B------:R-:W-:Y:S04]  /*2110*/  LDS.64 R218, [R221+0x301a0] ;  /* 0x0301a000ddda7984 */ /* 0x000fe80000000a00 */
[----:B------:R-:W-:Y:S04]  /*2120*/  LDS.64 R222, [R221+0x301c0] ;  /* 0x0301c000ddde7984 */ /* 0x000fe80000000a00 */
[----:B------:R-:W5:Y:S01]  /*2130*/  LDS.64 R224, [R221+0x301e0] ;  /* 0x0301e000dde07984 */ /* 0x000f620000000a00 */
[----:B------:R-:W-:-:S06]  /*2140*/  WARPGROUP.ARRIVE ;  /* 0x00000000000079c5 */ /* 0x000fcc0000000000 */
[----:B------:R-:W-:Y:S01]  /*2150*/  HGMMA.64x128x16.F32 R24, gdesc[UR16], R24, gsb0 ;  /* 0x01e00000101879f0 */ /* 0x000fe20008000818 */
[C---:B-1----:R-:W-:Y:S01]  /*2160*/  FMUL R4, R220.reuse, R20 ;  /* 0x00000014dc047220 */ /* 0x042fe20000400000 */
[C---:B------:R-:W-:Y:S01]  /*2170*/  FMUL R5, R220.reuse, R21 ;  /* 0x00000015dc057220 */ /* 0x040fe20000400000 */
[C---:B--2---:R-:W-:Y:S01]  /*2180*/  FMUL R8, R220.reuse, R18 ;  /* 0x00000012dc087220 */ /* 0x044fe20000400000 */
[C---:B------:R-:W-:Y:S01]  /*2190*/  FMUL R9, R220.reuse, R19 ;  /* 0x00000013dc097220 */ /* 0x040fe20000400000 */
[----:B------:R-:W-:Y:S02]  /*21a0*/  IMAD.MOV.U32 R6, RZ, RZ, R4 ;  /* 0x000000ffff067224 */ /* 0x000fe400078e0004 */
[----:B------:R-:W-:Y:S02]  /*21b0*/  IMAD.MOV.U32 R7, RZ, RZ, R5 ;  /* 0x000000ffff077224 */ /* 0x000fe400078e0005 */
[----:B---3--:R-:W-:Y:S01]  /*21c0*/  FMUL R16, R220, R16 ;  /* 0x00000010dc107220 */ /* 0x008fe20000400000 */
[----:B------:R-:W-:-:S02]  /*21d0*/  IMAD.MOV.U32 R10, RZ, RZ, R8 ;  /* 0x000000ffff0a7224 */ /* 0x000fc400078e0008 */
[C---:B------:R-:W-:Y:S01]  /*21e0*/  FMUL R17, R220.reuse, R17 ;  /* 0x00000011dc117220 */ /* 0x040fe20000400000 */
[C---:B----4-:R-:W-:Y:S01]  /*21f0*/  FMUL R12, R220.reuse, R22 ;  /* 0x00000016dc0c7220 */ /* 0x050fe20000400000 */
[C---:B------:R-:W-:Y:S01]  /*2200*/  FMUL R13, R220.reuse, R23 ;  /* 0x00000017dc0d7220 */ /* 0x040fe20000400000 */
[----:B------:R-:W-:Y:S01]  /*2210*/  IMAD.MOV.U32 R11, RZ, RZ, R9 ;  /* 0x000000ffff0b7224 */ /* 0x000fe200078e0009 */
[----:B------:R1:W-:Y:S01]  /*2220*/  STL.128 [R1+0x80], R4 ;  /* 0x0000800401007387 */ /* 0x0003e20000100c00 */
[----:B------:R-:W-:Y:S02]  /*2230*/  IMAD.MOV.U32 R14, RZ, RZ, R12 ;  /* 0x000000ffff0e7224 */ /* 0x000fe400078e000c */
[C---:B-----5:R-:W-:Y:S01]  /*2240*/  FMUL R216, R220.reuse, R216 ;  /* 0x000000d8dcd87220 */ /* 0x060fe20000400000 */
[----:B------:R-:W-:Y:S01]  /*2250*/  IMAD.MOV.U32 R15, RZ, RZ, R13 ;  /* 0x000000ffff0f7224 */ /* 0x000fe200078e000d */
[----:B------:R2:W-:Y:S01]  /*2260*/  STL.128 [R1+0x90], R8 ;  /* 0x0000900801007387 */ /* 0x0005e20000100c00 */
[----:B------:R-:W-:Y:S01]  /*2270*/  FMUL R217, R220, R217 ;  /* 0x000000d9dcd97220 */ /* 0x000fe20000400000 */
[----:B------:R-:W-:-:S02]  /*2280*/  IMAD.MOV.U32 R18, RZ, RZ, R16 ;  /* 0x000000ffff127224 */ /* 0x000fc400078e0010 */
[----:B------:R3:W-:Y:S01]  /*2290*/  STL.128 [R1+0xb0], R12 ;  /* 0x0000b00c01007387 */ /* 0x0007e20000100c00 */
[----:B------:R-:W-:Y:S02]  /*22a0*/  IMAD.MOV.U32 R19, RZ, RZ, R17 ;  /* 0x000000ffff137224 */ /* 0x000fe400078e0011 */
[C---:B------:R-:W-:Y:S01]  /*22b0*/  FMUL R224, R220.reuse, R224 ;  /* 0x000000e0dce07220 */ /* 0x040fe20000400000 */
[C---:B------:R-:W-:Y:S02]  /*22c0*/  FMUL R225, R220.reuse, R225 ;  /* 0x000000e1dce17220 */ /* 0x040fe40000400000 */
[----:B------:R-:W-:Y:S01]  /*22d0*/  STL.128 [R1+0xa0], R16 ;  /* 0x0000a01001007387 */ /* 0x000fe20000100c00 */
[C---:B-1----:R-:W-:Y:S01]  /*22e0*/  FMUL R4, R220.reuse, R218 ;  /* 0x000000dadc047220 */ /* 0x042fe20000400000 */
[----:B------:R-:W-:Y:S01]  /*22f0*/  FMUL R5, R220, R219 ;  /* 0x000000dbdc057220 */ /* 0x000fe20000400000 */
[----:B------:R-:W-:Y:S02]  /*2300*/  IMAD.MOV.U32 R218, RZ, RZ, R216 ;  /* 0x000000ffffda7224 */ /* 0x000fe400078e00d8 */
[----:B------:R-:W-:-:S02]  /*2310*/  IMAD.MOV.U32 R6, RZ, RZ, R4 ;  /* 0x000000ffff067224 */ /* 0x000fc400078e0004 */
[C---:B--2---:R-:W-:Y:S01]  /*2320*/  FMUL R8, R220.reuse, R222 ;  /* 0x000000dedc087220 */ /* 0x044fe20000400000 */
[----:B------:R-:W-:Y:S02]  /*2330*/  IMAD.MOV.U32 R7, RZ, RZ, R5 ;  /* 0x000000ffff077224 */ /* 0x000fe400078e0005 */
[----:B------:R-:W-:Y:S01]  /*2340*/  FMUL R9, R220, R223 ;  /* 0x000000dfdc097220 */ /* 0x000fe20000400000 */
[----:B---3--:R-:W-:Y:S02]  /*2350*/  IMAD.U32 R12, RZ, RZ, UR23 ;  /* 0x00000017ff0c7e24 */ /* 0x008fe4000f8e00ff */
[----:B------:R-:W-:Y:S01]  /*2360*/  IMAD.MOV.U32 R219, RZ, RZ, R217 ;  /* 0x000000ffffdb7224 */ /* 0x000fe200078e00d9 */
[----:B------:R1:W-:Y:S01]  /*2370*/  STL.128 [R1+0xd0], R4 ;  /* 0x0000d00401007387 */ /* 0x0003e20000100c00 */
[----:B------:R-:W-:Y:S02]  /*2380*/  IMAD.MOV.U32 R10, RZ, RZ, R8 ;  /* 0x000000ffff0a7224 */ /* 0x000fe400078e0008 */
[----:B------:R-:W-:Y:S01]  /*2390*/  IMAD.MOV.U32 R11, RZ, RZ, R9 ;  /* 0x000000ffff0b7224 */ /* 0x000fe200078e0009 */
[----:B------:R2:W-:Y:S01]  /*23a0*/  STL.128 [R1+0xc0], R216 ;  /* 0x0000c0d801007387 */ /* 0x0005e20000100c00 */
[----:B------:R-:W-:-:S02]  /*23b0*/  IMAD.MOV.U32 R226, RZ, RZ, R224 ;  /* 0x000000ffffe27224 */ /* 0x000fc400078e00e0 */
[----:B------:R-:W-:Y:S01]  /*23c0*/  IMAD.MOV.U32 R227, RZ, RZ, R225 ;  /* 0x000000ffffe37224 */ /* 0x000fe200078e00e1 */
[----:B------:R2:W-:Y:S04]  /*23d0*/  STL.128 [R1+0xe0], R8 ;  /* 0x0000e00801007387 */ /* 0x0005e80000100c00 */
[----:B------:R2:W-:Y:S01]  /*23e0*/  STL.128 [R1+0xf0], R224 ;  /* 0x0000f0e001007387 */ /* 0x0005e20000100c00 */
[----:B-1----:R-:W-:Y:S01]  /*23f0*/  SHF.L.U32 R4, R12, 0x1f, RZ ;  /* 0x0000001f0c047819 */ /* 0x002fe200000006ff */
[----:B------:R-:W-:-:S03]  /*2400*/  WARPGROUP.DEPBAR.LE gsb0, 0x0 ;  /* 0x00008000000079c5 */ /* 0x000fc60000010000 */
[----:B------:R-:W1:Y:S02]  /*2410*/  SYNCS.PHASECHK.TRANS64.TRYWAIT P1, [UR14], R4 ;  /* 0x00000004ff0075a7 */ /* 0x000e64000802014e */
[----:B-12---:R-:W-:Y:S05]  /*2420*/  @!P1 BRA `(.L_x_23) ;  /* 0x0000009c00749947 */ /* 0x006fea0003800000 */
.L_x_131:
[----:B------:R-:W2:Y:S04]  /*2430*/  LDL.128 R232, [R1] ;  /* 0x0000000001e87983 */ /* 0x000ea80000100c00 */
[----:B-1----:R-:W3:Y:S04]  /*2440*/  LDL.128 R4, [R1+0x10] ;  /* 0x0000100001047983 */ /* 0x002ee80000100c00 */
[----:B------:R-:W4:Y:S04]  /*2450*/  LDL.128 R8, [R1+0x20] ;  /* 0x0000200001087983 */ /* 0x000f280000100c00 */
[----:B------:R-:W5:Y:S04]  /*2460*/  LDL.128 R12, [R1+0x30] ;  /* 0x00003000010c7983 */ /* 0x000f680000100c00 */
[----:B------:R-:W5:Y:S04]  /*2470*/  LDL.128 R16, [R1+0x40] ;  /* 0x0000400001107983 */ /* 0x000f680000100c00 */
[----:B------:R-:W5:Y:S04]  /*2480*/  LDL.128 R20, [R1+0x50] ;  /* 0x0000500001147983 */ /* 0x000f680000100c00 */
[----:B------:R-:W5:Y:S04]  /*2490*/  LDL.128 R216, [R1+0x60] ;  /* 0x0000600001d87983 */ /* 0x000f680000100c00 */
[----:B------:R-:W5:Y:S04]  /*24a0*/  LDL.128 R220, [R1+0x70] ;  /* 0x0000700001dc7983 */ /* 0x000f680000100c00 */
[----:B------:R-:W5:Y:S01]  /*24b0*/  LDL.128 R224, [R1+0x80] ;  /* 0x0000800001e07983 */ /* 0x000f620000100c00 */
[----:B------:R-:W-:-:S05]  /*24c0*/  VIADD R228, R2, 0x8 ;  /* 0x0000000802e47836 */ /* 0x000fca0000000000 */
[----:B------:R-:W-:-:S04]  /*24d0*/  ISETP.GE.AND P2, PT, R228, UR10, PT ;  /* 0x0000000ae4007c0c */ /* 0x000fc8000bf46270 */
[----:B------:R-:W-:Y:S02]  /*24e0*/  FSEL R229, R90, -INF , !P2 ;  /* 0xff8000005ae57808 */ /* 0x000fe40005000000 */
[----:B------:R-:W-:Y:S02]  /*24f0*/  FSEL R90, R91, -INF , !P2 ;  /* 0xff8000005b5a7808 */ /* 0x000fe40005000000 */
[----:B------:R-:W-:Y:S01]  /*2500*/  ISETP.GE.AND P1, PT, R2, UR10, PT ;  /* 0x0000000a02007c0c */ /* 0x000fe2000bf26270 */
[----:B------:R-:W-:Y:S02]  /*2510*/  ULOP3.LUT UR27, UR39, 0x1, URZ, 0xc, !UPT ;  /* 0x00000001271b7892 */ /* 0x000fe4000f8e0c3f */
[----:B------:R-:W-:-:S04]  /*2520*/  USHF.L.U32 UR16, UR36, 0x1, URZ ;  /* 0x0000000124107899 */ /* 0x000fc8000800063f */
[----:B------:R-:W-:-:S04]  /*2530*/  ULOP3.LUT UR16, UR16, 0xfffffffe, UR27, 0xe2, !UPT ;  /* 0xfffffffe10107892 */ /* 0x000fc8000f8ee21b */
[----:B------:R-:W-:Y:S02]  /*2540*/  ULEA UR16, UR16, UR26, 0x3 ;  /* 0x0000001a10107291 */ /* 0x000fe4000f8e183f */
[----:B------:R-:W-:Y:S01]  /*2550*/  ULEA UR17, UR24, UR29, 0xa ;  /* 0x0000001d18117291 */ /* 0x000fe2000f8e503f */
[----:B------:R-:W-:-:S06]  /*2560*/  UMOV UR15, 0x40000040 ;  /* 0x40000040000f7882 */ /* 0x000fcc0000000000 */
[----:B------:R-:W-:Y:S01]  /*2570*/  UMOV UR14, UR17 ;  /* 0x00000011000e7c82 */ /* 0x000fe20008000000 */
[----:B--2---:R-:W-:Y:S01]  /*2580*/  FFMA R91, R229, UR11, -R234 ;  /* 0x0000000be55b7c23 */ /* 0x004fe200080008ea */
[----:B------:R-:W-:Y:S01]  /*2590*/  FFMA R90, R90, UR11, -R235 ;  /* 0x0000000b5a5a7c23 */ /* 0x000fe200080008eb */
[----:B------:R-:W2:Y:S01]  /*25a0*/  LDL.128 R228, [R1+0x90] ;  /* 0x0000900001e47983 */ /* 0x000ea20000100c00 */
[----:B------:R-:W-:Y:S02]  /*25b0*/  FSEL R235, R88, -INF , !P1 ;  /* 0xff80000058eb7808 */ /* 0x000fe40004800000 */
[----:B------:R-:W-:Y:S02]  /*25c0*/  FSEL R88, R89, -INF , !P1 ;  /* 0xff80000059587808 */ /* 0x000fe40004800000 */
[----:B------:R-:W-:Y:S01]  /*25d0*/  FSETP.GEU.AND P4, PT, R91, -126, PT ;  /* 0xc2fc00005b00780b */ /* 0x000fe20003f8e000 */
[----:B------:R-:W-:Y:S01]  /*25e0*/  FFMA R89, R235, UR11, -R232 ;  /* 0x0000000beb597c23 */ /* 0x000fe200080008e8 */
[----:B------:R-:W-:Y:S01]  /*25f0*/  FSETP.GEU.AND P6, PT, R90, -126, PT ;  /* 0xc2fc00005a00780b */ /* 0x000fe20003fce000 */
[----:B------:R-:W-:Y:S01]  /*2600*/  FFMA R88, R88, UR11, -R233 ;  /* 0x0000000b58587c23 */ /* 0x000fe200080008e9 */
[----:B------:R-:W-:-:S02]  /*2610*/  FSEL R233, R92, -INF , !P1 ;  /* 0xff8000005ce97808 */ /* 0x000fc40004800000 */
[----:B------:R-:W-:Y:S02]  /*2620*/  FSEL R92, R93, -INF , !P1 ;  /* 0xff8000005d5c7808 */ /* 0x000fe40004800000 */
[----:B------:R-:W-:Y:S01]  /*2630*/  FSEL R93, R94, -INF , !P2 ;  /* 0xff8000005e5d7808 */ /* 0x000fe20005000000 */
[----:B---3--:R-:W-:Y:S01]  /*2640*/  FFMA R4, R233, UR11, -R4 ;  /* 0x0000000be9047c23 */ /* 0x008fe20008000804 */
[----:B------:R-:W-:Y:S01]  /*2650*/  FSETP.GEU.AND P5, PT, R89, -126, PT ;  /* 0xc2fc00005900780b */ /* 0x000fe20003fae000 */
[----:B------:R-:W-:Y:S01]  /*2660*/  FFMA R5, R92, UR11, -R5 ;  /* 0x0000000b5c057c23 */ /* 0x000fe20008000805 */
[----:B------:R-:W-:Y:S01]  /*2670*/  FSETP.GEU.AND P3, PT, R88, -126, PT ;  /* 0xc2fc00005800780b */ /* 0x000fe20003f6e000 */
[----:B------:R-:W-:Y:S01]  /*2680*/  FFMA R6, R93, UR11, -R6 ;  /* 0x0000000b5d067c23 */ /* 0x000fe20008000806 */
[----:B------:R-:W-:Y:S01]  /*2690*/  FSEL R93, R96, -INF , !P1 ;  /* 0xff800000605d7808 */ /* 0x000fe20004800000 */
[----:B------:R-:W-:Y:S01]  /*26a0*/  @!P4 FMUL R91, R91, 0.5 ;  /* 0x3f0000005b5bc820 */ /* 0x000fe20000400000 */
[----:B------:R-:W-:Y:S01]  /*26b0*/  FSEL R92, R97, -INF , !P1 ;  /* 0xff800000615c7808 */ /* 0x000fe20004800000 */
[----:B------:R-:W-:Y:S01]  /*26c0*/  @!P6 FMUL R90, R90, 0.5 ;  /* 0x3f0000005a5ae820 */ /* 0x000fe20000400000 */
[----:B------:R-:W-:Y:S01]  /*26d0*/  FSEL R235, R102, -INF , !P2 ;  /* 0xff80000066eb7808 */ /* 0x000fe20005000000 */
[----:B----4-:R-:W-:Y:S01]  /*26e0*/  FFMA R8, R93, UR11, -R8 ;  /* 0x0000000b5d087c23 */ /* 0x010fe20008000808 */
[----:B------:R-:W-:Y:S01]  /*26f0*/  FSEL R93, R100, -INF , !P1 ;  /* 0xff800000645d7808 */ /* 0x000fe20004800000 */
[----:B------:R-:W-:Y:S01]  /*2700*/  FFMA R9, R92, UR11, -R9 ;  /* 0x0000000b5c097c23 */ /* 0x000fe20008000809 */
[----:B------:R-:W-:Y:S01]  /*2710*/  FSEL R92, R99, -INF , !P2 ;  /* 0xff800000635c7808 */ /* 0x000fe20005000000 */
[----:B------:R-:W-:Y:S01]  /*2720*/  @!P5 FMUL R89, R89, 0.5 ;  /* 0x3f0000005959d820 */ /* 0x000fe20000400000 */
[----:B------:R-:W1:Y:S01]  /*2730*/  MUFU.EX2 R102, R91 ;  /* 0x0000005b00667308 */ /* 0x000e620000000800 */
[----:B------:R-:W-:Y:S01]  /*2740*/  @!P3 FMUL R88, R88, 0.5 ;  /* 0x3f0000005858b820 */ /* 0x000fe20000400000 */
[----:B-----5:R-:W-:Y:S01]  /*2750*/  FFMA R232, R93, UR11, -R12 ;  /* 0x0000000b5de87c23 */ /* 0x020fe2000800080c */
[----:B------:R-:W-:Y:S01]  /*2760*/  FFMA R11, R92, UR11, -R11 ;  /* 0x0000000b5c0b7c23 */ /* 0x000fe2000800080b */
[----:B------:R-:W-:Y:S01]  /*2770*/  FSEL R92, R101, -INF , !P1 ;  /* 0xff800000655c7808 */ /* 0x000fe20004800000 */
[----:B------:R-:W-:Y:S01]  /*2780*/  FFMA R235, R235, UR11, -R14 ;  /* 0x0000000bebeb7c23 */ /* 0x000fe2000800080e */
[----:B------:R-:W-:-:S02]  /*2790*/  FSEL R12, R103, -INF , !P2 ;  /* 0xff800000670c7808 */ /* 0x000fc40005000000 */
[----:B------:R-:W3:Y:S01]  /*27a0*/  MUFU.EX2 R100, R89 ;  /* 0x0000005900647308 */ /* 0x000ee20000000800 */
[----:B------:R-:W-:Y:S01]  /*27b0*/  FSEL R94, R95, -INF , !P2 ;  /* 0xff8000005f5e7808 */ /* 0x000fe20005000000 */
[----:B------:R-:W-:Y:S01]  /*27c0*/  FFMA R233, R92, UR11, -R13 ;  /* 0x0000000b5ce97c23 */ /* 0x000fe2000800080d */
[----:B------:R-:W-:Y:S01]  /*27d0*/  FSEL R95, R98, -INF , !P2 ;  /* 0xff800000625f7808 */ /* 0x000fe20005000000 */
[----:B------:R-:W-:Y:S01]  /*27e0*/  FFMA R237, R12, UR11, -R15 ;  /* 0x0000000b0ced7c23 */ /* 0x000fe2000800080f */
[----:B------:R-:W-:Y:S01]  /*27f0*/  FSEL R13, R104, -INF , !P1 ;  /* 0xff800000680d7808 */ /* 0x000fe20004800000 */
[----:B------:R-:W-:Y:S01]  /*2800*/  FFMA R7, R94, UR11, -R7 ;  /* 0x0000000b5e077c23 */ /* 0x000fe20008000807 */
[----:B------:R-:W-:Y:S01]  /*2810*/  FSEL R12, R105, -INF , !P1 ;  /* 0xff800000690c7808 */ /* 0x000fe20004800000 */
[----:B------:R-:W4:Y:S01]  /*2820*/  MUFU.EX2 R101, R88 ;  /* 0x0000005800657308 */ /* 0x000f220000000800 */
[----:B-1----:R-:W-:-:S07]  /*2830*/  @!P4 FMUL R102, R102, R102 ;  /* 0x000000666666c220 */ /* 0x002fce0000400000 */
[----:B------:R-:W1:Y:S01]  /*2840*/  MUFU.EX2 R103, R90 ;  /* 0x0000005a00677308 */ /* 0x000e620000000800 */
[----:B---3--:R-:W-:Y:S01]  /*2850*/  @!P5 FMUL R100, R100, R100 ;  /* 0x000000646464d220 */ /* 0x008fe20000400000 */
[----:B------:R-:W-:Y:S01]  /*2860*/  FSETP.GEU.AND P5, PT, R4, -126, PT ;  /* 0xc2fc00000400780b */ /* 0x000fe20003fae000 */
[----:B------:R-:W-:Y:S01]  /*2870*/  FFMA R10, R95, UR11, -R10 ;  /* 0x0000000b5f0a7c23 */ /* 0x000fe2000800080a */
[----:B------:R-:W-:Y:S01]  /*2880*/  FSETP.GEU.AND P4, PT, R6, -126, PT ;  /* 0xc2fc00000600780b */ /* 0x000fe20003f8e000 */
[----:B------:R-:W3:Y:S01]  /*2890*/  LDL.128 R92, [R1+0xa0] ;  /* 0x0000a000015c7983 */ /* 0x000ee20000100c00 */
[----:B------:R-:W-:Y:S01]  /*28a0*/  FFMA R234, R13, UR11, -R16 ;  /* 0x0000000b0dea7c23 */ /* 0x000fe20008000810 */
[----:B------:R-:W-:Y:S01]  /*28b0*/  FSEL R13, R106, -INF , !P2 ;  /* 0xff8000006a0d7808 */ /* 0x000fe20005000000 */
[----:B------:R-:W-:Y:S01]  /*28c0*/  FFMA R106, R12, UR11, -R17 ;  /* 0x0000000b0c6a7c23 */ /* 0x000fe20008000811 */
[----:B----4-:R-:W-:Y:S01]  /*28d0*/  @!P3 FMUL R101, R101, R101 ;  /* 0x000000656565b220 */ /* 0x010fe20000400000 */
[----:B------:R-:W-:Y:S01]  /*28e0*/  FSETP.GEU.AND P3, PT, R5, -126, PT ;  /* 0xc2fc00000500780b */ /* 0x000fe20003f6e000 */
[----:B------:R-:W4:Y:S01]  /*28f0*/  LDL.128 R96, [R1+0xb0] ;  /* 0x0000b00001607983 */ /* 0x000f220000100c00 */
[----:B------:R-:W-:Y:S01]  /*2900*/  FSEL R12, R107, -INF , !P2 ;  /* 0xff8000006b0c7808 */ /* 0x000fe20005000000 */
[----:B------:R-:W-:Y:S01]  /*2910*/  FFMA R18, R13, UR11, -R18 ;  /* 0x0000000b0d127c23 */ /* 0x000fe20008000812 */
[----:B-1----:R-:W-:Y:S01]  /*2920*/  @!P6 FMUL R103, R103, R103 ;  /* 0x000000676767e220 */ /* 0x002fe20000400000 */
[----:B------:R-:W-:Y:S01]  /*2930*/  FSETP.GEU.AND P6, PT, R7, -126, PT ;  /* 0xc2fc00000700780b */ /* 0x000fe20003fce000 */
[----:B------:R-:W-:Y:S01]  /*2940*/  @!P5 FMUL R4, R4, 0.5 ;  /* 0x3f0000000404d820 */ /* 0x000fe20000400000 */
[----:B------:R-:W-:Y:S01]  /*2950*/  @!P4 FMUL R6, R6, 0.5 ;  /* 0x3f0000000606c820 */ /* 0x000fe20000400000 */
[----:B------:R-:W-:-:S05]  /*2960*/  FFMA R19, R12, UR11, -R19 ;  /* 0x0000000b0c137c23 */ /* 0x000fca0008000813 */
[----:B------:R-:W-:Y:S01]  /*2970*/  @!P3 FMUL R5, R5, 0.5 ;  /* 0x3f0000000505b820 */ /* 0x000fe20000400000 */
[----:B------:R-:W-:Y:S01]  /*2980*/  FSEL R12, R109, -INF , !P1 ;  /* 0xff8000006d0c7808 */ /* 0x000fe20004800000 */
[----:B------:R1:W5:Y:S03]  /*2990*/  MUFU.EX2 R104, R4 ;  /* 0x0000000400687308 */ /* 0x0003660000000800 */
[----:B------:R-:W-:-:S05]  /*29a0*/  @!P6 FMUL R7, R7, 0.5 ;  /* 0x3f0000000707e820 */ /* 0x000fca0000400000 */
[----:B------:R-:W5:Y:S01]  /*29b0*/  MUFU.EX2 R105, R5 ;  /* 0x0000000500697308 */ /* 0x000f620000000800 */
[----:B------:R-:W-:-:S07]  /*29c0*/  FSEL R13, R108, -INF , !P1 ;  /* 0xff8000006c0d7808 */ /* 0x000fce0004800000 */
[----:B------:R-:W5:Y:S08]  /*29d0*/  MUFU.EX2 R107, R6 ;  /* 0x00000006006b7308 */ /* 0x000f700000000800 */
[----:B------:R-:W5:Y:S01]  /*29e0*/  MUFU.EX2 R109, R7 ;  /* 0x00000007006d7308 */ /* 0x000f620000000800 */
[----:B------:R-:W-:Y:S01]  /*29f0*/  FFMA R108, R13, UR11, -R20 ;  /* 0x0000000b0d6c7c23 */ /* 0x000fe20008000814 */
[----:B------:R-:W-:Y:S01]  /*2a00*/  FSEL R13, R110, -INF , !P2 ;  /* 0xff8000006e0d7808 */ /* 0x000fe20005000000 */
[----:B------:R-:W-:Y:S01]  /*2a10*/  FFMA R110, R12, UR11, -R21 ;  /* 0x0000000b0c6e7c23 */ /* 0x000fe20008000815 */
[----:B------:R-:W-:-:S02]  /*2a20*/  FSEL R12, R111, -INF , !P2 ;  /* 0xff8000006f0c7808 */ /* 0x000fc40005000000 */
[----:B-1----:R-:W-:Y:S01]  /*2a30*/  FSEL R4, R113, -INF , !P1 ;  /* 0xff80000071047808 */ /* 0x002fe20004800000 */
[----:B------:R-:W-:Y:S01]  /*2a40*/  FFMA R22, R13, UR11, -R22 ;  /* 0x0000000b0d167c23 */ /* 0x000fe20008000816 */
[----:B-----5:R-:W-:Y:S01]  /*2a50*/  @!P5 FMUL R104, R104, R104 ;  /* 0x000000686868d220 */ /* 0x020fe20000400000 */
[----:B------:R-:W-:Y:S01]  /*2a60*/  FFMA R111, R12, UR11, -R23 ;  /* 0x0000000b0c6f7c23 */ /* 0x000fe20008000817 */
[----:B------:R-:W-:Y:S01]  /*2a70*/  @!P3 FMUL R105, R105, R105 ;  /* 0x000000696969b220 */ /* 0x000fe20000400000 */
[----:B------:R-:W-:Y:S01]  /*2a80*/  FFMA R217, R4, UR11, -R217 ;  /* 0x0000000b04d97c23 */ /* 0x000fe200080008d9 */
[----:B------:R-:W-:Y:S01]  /*2a90*/  @!P4 FMUL R107, R107, R107 ;  /* 0x0000006b6b6bc220 */ /* 0x000fe20000400000 */
[----:B------:R-:W-:Y:S02]  /*2aa0*/  FSEL R13, R112, -INF , !P1 ;  /* 0xff800000700d7808 */ /* 0x000fe40004800000 */
[----:B------:R-:W-:Y:S01]  /*2ab0*/  FSEL R15, R114, -INF , !P2 ;  /* 0xff800000720f7808 */ /* 0x000fe20005000000 */
[----:B------:R-:W-:Y:S01]  /*2ac0*/  @!P6 FMUL R109, R109, R109 ;  /* 0x0000006d6d6de220 */ /* 0x000fe20000400000 */
[----:B------:R-:W-:-:S02]  /*2ad0*/  FSEL R4, R115, -INF , !P2 ;  /* 0xff80000073047808 */ /* 0x000fc40005000000 */
[----:B------:R-:W-:Y:S02]  /*2ae0*/  FSEL R5, R116, -INF , !P1 ;  /* 0xff80000074057808 */ /* 0x000fe40004800000 */
[----:B------:R-:W-:Y:S01]  /*2af0*/  FSEL R12, R117, -INF , !P1 ;  /* 0xff800000750c7808 */ /* 0x000fe20004800000 */
[----:B------:R-:W-:Y:S01]  /*2b00*/  IMAD.MOV.U32 R114, RZ, RZ, R22 ;  /* 0x000000ffff727224 */ /* 0x000fe200078e0016 */
[----:B------:R-:W-:Y:S01]  /*2b10*/  F2FP.F16.F32.PACK_AB R88, R101, R100 ;  /* 0x000000646558723e */ /* 0x000fe200000000ff */
[----:B------:R-:W-:Y:S01]  /*2b20*/  IMAD.MOV.U32 R113, RZ, RZ, R19 ;  /* 0x000000ffff717224 */ /* 0x000fe200078e0013 */
[----:B------:R-:W-:Y:S01]  /*2b30*/  F2FP.F16.F32.PACK_AB R89, R103, R102 ;  /* 0x000000666759723e */ /* 0x000fe200000000ff */
[----:B------:R-:W-:Y:S01]  /*2b40*/  IMAD.MOV.U32 R112, RZ, RZ, R18 ;  /* 0x000000ffff707224 */ /* 0x000fe200078e0012 */
[----:B------:R-:W-:Y:S01]  /*2b50*/  F2FP.F16.F32.PACK_AB R90, R105, R104 ;  /* 0x00000068695a723e */ /* 0x000fe200000000ff */
[----:B------:R-:W-:Y:S01]  /*2b60*/  FFMA R216, R13, UR11, -R216 ;  /* 0x0000000b0dd87c23 */ /* 0x000fe200080008d8 */
[----:B------:R-:W-:Y:S01]  /*2b70*/  F2FP.F16.F32.PACK_AB R91, R109, R107 ;  /* 0x0000006b6d5b723e */ /* 0x000fe200000000ff */
[----:B------:R-:W-:Y:S01]  /*2b80*/  FFMA R218, R15, UR11, -R218 ;  /* 0x0000000b0fda7c23 */ /* 0x000fe200080008da */
[----:B------:R-:W-:Y:S01]  /*2b90*/  FFMA R219, R4, UR11, -R219 ;  /* 0x0000000b04db7c23 */ /* 0x000fe200080008db */
[----:B------:R-:W-:Y:S01]  /*2ba0*/  FFMA R220, R5, UR11, -R220 ;  /* 0x0000000b05dc7c23 */ /* 0x000fe200080008dc */
[----:B------:R-:W-:Y:S01]  /*2bb0*/  FFMA R221, R12, UR11, -R221 ;  /* 0x0000000b0cdd7c23 */ /* 0x000fe200080008dd */
[----:B------:R-:W5:Y:S04]  /*2bc0*/  LDL.128 R4, [R1+0xc0] ;  /* 0x0000c00001047983 */ /* 0x000f680000100c00 */
[----:B------:R-:W5:Y:S04]  /*2bd0*/  LDL.128 R12, [R1+0xd0] ;  /* 0x0000d000010c7983 */ /* 0x000f680000100c00 */
[----:B------:R-:W5:Y:S04]  /*2be0*/  LDL.128 R16, [R1+0xe0] ;  /* 0x0000e00001107983 */ /* 0x000f680000100c00 */
[----:B------:R-:W5:Y:S01]  /*2bf0*/  LDL.128 R20, [R1+0xf0] ;  /* 0x0000f00001147983 */ /* 0x000f620000100c00 */
[----:B------:R-:W-:Y:S01]  /*2c00*/  SYNCS.ARRIVE.TRANS64.A1T0 RZ, [UR16], RZ ;  /* 0x000000ffffff79a7 */ /* 0x000fe20008100010 */
[----:B------:R-:W-:Y:S01]  /*2c10*/  WARPGROUP.ARRIVE ;  /* 0x00000000000079c5 */ /* 0x000fe20000000000 */
[----:B------:R-:W-:-:S02]  /*2c20*/  FSETP.GEU.AND P5, PT, R8, -126, PT ;  /* 0xc2fc00000800780b */ /* 0x000fc40003fae000 */
[----:B------:R-:W-:Y:S02]  /*2c30*/  FSETP.GEU.AND P3, PT, R9, -126, PT ;  /* 0xc2fc00000900780b */ /* 0x000fe40003f6e000 */
[----:B------:R-:W-:Y:S01]  /*2c40*/  FSETP.GEU.AND P4, PT, R10, -126, PT ;  /* 0xc2fc00000a00780b */ /* 0x000fe20003f8e000 */
[----:B------:R-:W-:Y:S01]  /*2c50*/  HGMMA.64x64x16.F32 R152, R88, gdesc[UR12].tnspB, R152, gsb0 ;  /* 0x40e0000c58987df0 */ /* 0x000fe20008000898 */
[----:B------:R-:W-:-:S07]  /*2c60*/  FSETP.GEU.AND P6, PT, R11, -126, PT ;  /* 0xc2fc00000b00780b */ /* 0x000fce0003fce000 */
[----:B------:R-:W-:Y:S02]  /*2c70*/  @!P5 FMUL R8, R8, 0.5 ;  /* 0x3f0000000808d820 */ /* 0x000fe40000400000 */
[----:B------:R-:W-:Y:S02]  /*2c80*/  @!P3 FMUL R9, R9, 0.5 ;  /* 0x3f0000000909b820 */ /* 0x000fe40000400000 */
[----:B------:R-:W-:Y:S02]  /*2c90*/  @!P4 FMUL R10, R10, 0.5 ;  /* 0x3f0000000a0ac820 */ /* 0x000fe40000400000 */
[----:B------:R-:W-:Y:S01]  /*2ca0*/  @!P6 FMUL R11, R11, 0.5 ;  /* 0x3f0000000b0be820 */ /* 0x000fe20000400000 */
[----:B------:R-:W1:Y:S08]  /*2cb0*/  MUFU.EX2 R8, R8 ;  /* 0x0000000800087308 */ /* 0x000e700000000800 */
[----:B------:R-:W1:Y:S08]  /*2cc0*/  MUFU.EX2 R9, R9 ;  /* 0x0000000900097308 */ /* 0x000e700000000800 */
[----:B------:R-:W1:Y:S08]  /*2cd0*/  MUFU.EX2 R10, R10 ;  /* 0x0000000a000a7308 */ /* 0x000e700000000800 */
[----:B------:R-:W1:Y:S02]  /*2ce0*/  MUFU.EX2 R11, R11 ;  /* 0x0000000b000b7308 */ /* 0x000e640000000800 */
[----:B-1----:R-:W-:Y:S01]  /*2cf0*/  @!P5 FMUL R8, R8, R8 ;  /* 0x000000080808d220 */ /* 0x002fe20000400000 */
[----:B------:R-:W-:Y:S01]  /*2d00*/  @!P3 FMUL R9, R9, R9 ;  /* 0x000000090909b220 */ /* 0x000fe20000400000 */
[----:B------:R-:W-:-:S02]  /*2d10*/  FSETP.GEU.AND P5, PT, R232, -126, PT ;  /* 0xc2fc0000e800780b */ /* 0x000fc40003fae000 */
[----:B------:R-:W-:Y:S01]  /*2d20*/  FSETP.GEU.AND P3, PT, R233, -126, PT ;  /* 0xc2fc0000e900780b */ /* 0x000fe20003f6e000 */
[----:B------:R-:W-:Y:S01]  /*2d30*/  @!P4 FMUL R10, R10, R10 ;  /* 0x0000000a0a0ac220 */ /* 0x000fe20000400000 */
[----:B------:R-:W-:Y:S01]  /*2d40*/  FSETP.GEU.AND P4, PT, R235, -126, PT ;  /* 0xc2fc0000eb00780b */ /* 0x000fe20003f8e000 */
[----:B------:R-:W-:Y:S01]  /*2d50*/  @!P6 FMUL R11, R11, R11 ;  /* 0x0000000b0b0be220 */ /* 0x000fe20000400000 */
[----:B------:R-:W-:-:S07]  /*2d60*/  FSETP.GEU.AND P6, PT, R237, -126, PT ;  /* 0xc2fc0000ed00780b */ /* 0x000fce0003fce000 */
[----:B------:R-:W-:Y:S02]  /*2d70*/  @!P5 FMUL R232, R232, 0.5 ;  /* 0x3f000000e8e8d820 */ /* 0x000fe40000400000 */
[----:B------:R-:W-:Y:S02]  /*2d80*/  @!P3 FMUL R233, R233, 0.5 ;  /* 0x3f000000e9e9b820 */ /* 0x000fe40000400000 */
[----:B------:R-:W-:Y:S02]  /*2d90*/  @!P4 FMUL R235, R235, 0.5 ;  /* 0x3f000000ebebc820 */ /* 0x000fe40000400000 */
[----:B------:R-:W1:Y:S01]  /*2da0*/  MUFU.EX2 R232, R232 ;  /* 0x000000e800e87308 */ /* 0x000e620000000800 */
[----:B------:R-:W-:-:S07]  /*2db0*/  @!P6 FMUL R237, R237, 0.5 ;  /* 0x3f000000edede820 */ /* 0x000fce0000400000 */
[----:B------:R-:W1:Y:S08]  /*2dc0*/  MUFU.EX2 R233, R233 ;  /* 0x000000e900e97308 */ /* 0x000e700000000800 */
[----:B------:R-:W1:Y:S08]  /*2dd0*/  MUFU.EX2 R235, R235 ;  /* 0x000000eb00eb7308 */ /* 0x000e700000000800 */
[----:B------:R-:W1:Y:S01]  /*2de0*/  MUFU.EX2 R237, R237 ;  /* 0x000000ed00ed7308 */ /* 0x000e620000000800 */
[----:B------:R-:W-:-:S02]  /*2df0*/  WARPGROUP.DEPBAR.LE gsb0, 0x0 ;  /* 0x00008000000079c5 */ /* 0x000fc40000010000 */
[----:B------:R-:W-:Y:S01]  /*2e00*/  FSEL R89, R118, -INF , !P2 ;  /* 0xff80000076597808 */ /* 0x000fe20005000000 */
[----:B-1----:R-:W-:Y:S01]  /*2e10*/  @!P5 FMUL R232, R232, R232 ;  /* 0x000000e8e8e8d220 */ /* 0x002fe20000400000 */
[----:B------:R-:W-:Y:S01]  /*2e20*/  FSEL R88, R119, -INF , !P2 ;  /* 0xff80000077587808 */ /* 0x000fe20005000000 */
[----:B------:R-:W-:Y:S01]  /*2e30*/  @!P3 FMUL R233, R233, R233 ;  /* 0x000000e9e9e9b220 */ /* 0x000fe20000400000 */
[----:B------:R-:W-:Y:S01]  /*2e40*/  FSEL R90, R121, -INF , !P1 ;  /* 0xff800000795a7808 */ /* 0x000fe20004800000 */
[----:B------:R-:W-:Y:S01]  /*2e50*/  FFMA R222, R89, UR11, -R222 ;  /* 0x0000000b59de7c23 */ /* 0x000fe200080008de */
[----:B------:R-:W-:Y:S01]  /*2e60*/  FSEL R89, R120, -INF , !P1 ;  /* 0xff80000078597808 */ /* 0x000fe20004800000 */
[----:B------:R-:W-:Y:S01]  /*2e70*/  @!P4 FMUL R235, R235, R235 ;  /* 0x000000ebebebc220 */ /* 0x000fe20000400000 */
[----:B------:R-:W-:Y:S01]  /*2e80*/  FFMA R223, R88, UR11, -R223 ;  /* 0x0000000b58df7c23 */ /* 0x000fe200080008df */
[----:B------:R-:W-:Y:S01]  /*2e90*/  FFMA R225, R90, UR11, -R225 ;  /* 0x0000000b5ae17c23 */ /* 0x000fe200080008e1 */
[----:B------:R-:W-:Y:S01]  /*2ea0*/  @!P6 FMUL R237, R237, R237 ;  /* 0x000000ededede220 */ /* 0x000fe20000400000 */
[----:B------:R-:W-:Y:S01]  /*2eb0*/  FFMA R224, R89, UR11, -R224 ;  /* 0x0000000b59e07c23 */ /* 0x000fe200080008e0 */
[----:B------:R-:W-:Y:S01]  /*2ec0*/  F2FP.F16.F32.PACK_AB R88, R9, R8 ;  /* 0x000000080958723e */ /* 0x000fe200000000ff */
[----:B------:R-:W-:Y:S01]  /*2ed0*/  UIADD3 UR14, UR17, 0x80, URZ ;  /* 0x00000080110e7890 */ /* 0x000fe2000fffe03f */
[----:B------:R-:W-:-:S02]  /*2ee0*/  F2FP.F16.F32.PACK_AB R89, R11, R10 ;  /* 0x0000000a0b59723e */ /* 0x000fc400000000ff */
[----:B------:R-:W-:Y:S02]  /*2ef0*/  F2FP.F16.F32.PACK_AB R90, R233, R232 ;  /* 0x000000e8e95a723e */ /* 0x000fe400000000ff */
[----:B------:R-:W-:-:S04]  /*2f00*/  F2FP.F16.F32.PACK_AB R91, R237, R235 ;  /* 0x000000ebed5b723e */ /* 0x000fc800000000ff */
[----:B------:R-:W-:Y:S01]  /*2f10*/  WARPGROUP.ARRIVE ;  /* 0x00000000000079c5 */ /* 0x000fe20000000000 */
[----:B------:R-:W-:Y:S01]  /*2f20*/  UMOV UR15, 0x40000040 ;  /* 0x40000040000f7882 */ /* 0x000fe20000000000 */
[----:B------:R-:W-:Y:S02]  /*2f30*/  FSETP.GEU.AND P5, PT, R234, -126, PT ;  /* 0xc2fc0000ea00780b */ /* 0x000fe40003fae000 */
[----:B------:R-:W-:Y:S02]  /*2f40*/  FSETP.GEU.AND P3, PT, R106, -126, PT ;  /* 0xc2fc00006a00780b */ /* 0x000fe40003f6e000 */
[----:B------:R-:W-:Y:S01]  /*2f50*/  HGMMA.64x64x16.F32 R152, R88, gdesc[UR12].tnspB, R152, gsb0 ;  /* 0x40e0000c58987df0 */ /* 0x000fe20008000898 */
[----:B------:R-:W-:Y:S02]  /*2f60*/  FSETP.GEU.AND P4, PT, R112, -126, PT ;  /* 0xc2fc00007000780b */ /* 0x000fe40003f8e000 */
[----:B------:R-:W-:-:S06]  /*2f70*/  FSETP.GEU.AND P6, PT, R113, -126, PT ;  /* 0xc2fc00007100780b */ /* 0x000fcc0003fce000 */
[----:B------:R-:W-:Y:S02]  /*2f80*/  @!P5 FMUL R234, R234, 0.5 ;  /* 0x3f000000eaead820 */ /* 0x000fe40000400000 */
[----:B------:R-:W-:-:S03]  /*2f90*/  @!P3 FMUL R106, R106, 0.5 ;  /* 0x3f0000006a6ab820 */ /* 0x000fc60000400000 */
[----:B------:R-:W-:Y:S02]  /*2fa0*/  @!P4 FMUL R112, R112, 0.5 ;  /* 0x3f0000007070c820 */ /* 0x000fe40000400000 */
[----:B------:R-:W-:Y:S01]  /*2fb0*/  @!P6 FMUL R113, R113, 0.5 ;  /* 0x3f0000007171e820 */ /* 0x000fe20000400000 */
[----:B------:R-:W1:Y:S08]  /*2fc0*/  MUFU.EX2 R234, R234 ;  /* 0x000000ea00ea7308 */ /* 0x000e700000000800 */
[----:B------:R-:W2:Y:S08]  /*2fd0*/  MUFU.EX2 R106, R106 ;  /* 0x0000006a006a7308 */ /* 0x000eb00000000800 */
[----:B------:R-:W2:Y:S08]  /*2fe0*/  MUFU.EX2 R112, R112 ;  /* 0x0000007000707308 */ /* 0x000eb00000000800 */
[----:B------:R-:W3:Y:S01]  /*2ff0*/  MUFU.EX2 R113, R113 ;  /* 0x0000007100717308 */ /* 0x000ee20000000800 */
[----:B-1----:R-:W-:Y:S01]  /*3000*/  @!P5 FMUL R234, R234, R234 ;  /* 0x000000eaeaead220 */ /* 0x002fe20000400000 */
[----:B--2---:R-:W-:Y:S01]  /*3010*/  @!P3 FMUL R106, R106, R106 ;  /* 0x0000006a6a6ab220 */ /* 0x004fe20000400000 */
[----:B------:R-:W-:-:S02]  /*3020*/  FSETP.GEU.AND P5, PT, R108, -126, PT ;  /* 0xc2fc00006c00780b */ /* 0x000fc40003fae000 */
[----:B------:R-:W-:Y:S01]  /*3030*/  FSETP.GEU.AND P3, PT, R110, -126, PT ;  /* 0xc2fc00006e00780b */ /* 0x000fe20003f6e000 */
[----:B------:R-:W-:Y:S01]  /*3040*/  @!P4 FMUL R112, R112, R112 ;  /* 0x000000707070c220 */ /* 0x000fe20000400000 */
[----:B------:R-:W-:Y:S01]  /*3050*/  FSETP.GEU.AND P4, PT, R114, -126, PT ;  /* 0xc2fc00007200780b */ /* 0x000fe20003f8e000 */
[----:B---3--:R-:W-:Y:S01]  /*3060*/  @!P6 FMUL R113, R113, R113 ;  /* 0x000000717171e220 */ /* 0x008fe20000400000 */
[----:B------:R-:W-:-:S07]  /*3070*/  FSETP.GEU.AND P6, PT, R111, -126, PT ;  /* 0xc2fc00006f00780b */ /* 0x000fce0003fce000 */
[----:B------:R-:W-:Y:S02]  /*3080*/  @!P5 FMUL R108, R108, 0.5 ;  /* 0x3f0000006c6cd820 */ /* 0x000fe40000400000 */
[----:B------:R-:W-:Y:S02]  /*3090*/  @!P3 FMUL R110, R110, 0.5 ;  /* 0x3f0000006e6eb820 */ /* 0x000fe40000400000 */
[----:B------:R-:W-:Y:S02]  /*30a0*/  @!P4 FMUL R114, R114, 0.5 ;  /* 0x3f0000007272c820 */ /* 0x000fe40000400000 */
[----:B------:R-:W1:Y:S01]  /*30b0*/  MUFU.EX2 R108, R108 ;  /* 0x0000006c006c7308 */ /* 0x000e620000000800 */
[----:B------:R-:W-:-:S07]  /*30c0*/  @!P6 FMUL R111, R111, 0.5 ;  /* 0x3f0000006f6fe820 */ /* 0x000fce0000400000 */
[----:B------:R-:W2:Y:S08]  /*30d0*/  MUFU.EX2 R110, R110 ;  /* 0x0000006e006e7308 */ /* 0x000eb00000000800 */
[----:B------:R-:W3:Y:S08]  /*30e0*/  MUFU.EX2 R114, R114 ;  /* 0x0000007200727308 */ /* 0x000ef00000000800 */
[----:B------:R-:W4:Y:S01]  /*30f0*/  MUFU.EX2 R111, R111 ;  /* 0x0000006f006f7308 */ /* 0x000f220000000800 */
[----:B------:R-:W-:-:S02]  /*3100*/  WARPGROUP.DEPBAR.LE gsb0, 0x0 ;  /* 0x00008000000079c5 */ /* 0x000fc40000010000 */
[----:B------:R-:W-:Y:S01]  /*3110*/  FSEL R89, R122, -INF , !P2 ;  /* 0xff8000007a597808 */ /* 0x000fe20005000000 */
[----:B-1----:R-:W-:Y:S01]  /*3120*/  @!P5 FMUL R108, R108, R108 ;  /* 0x0000006c6c6cd220 */ /* 0x002fe20000400000 */
[----:B------:R-:W-:Y:S01]  /*3130*/  FSEL R88, R123, -INF , !P2 ;  /* 0xff8000007b587808 */ /* 0x000fe20005000000 */
[----:B--2---:R-:W-:Y:S01]  /*3140*/  @!P3 FMUL R110, R110, R110 ;  /* 0x0000006e6e6eb220 */ /* 0x004fe20000400000 */
[----:B------:R-:W-:Y:S01]  /*3150*/  FSEL R90, R125, -INF , !P1 ;  /* 0xff8000007d5a7808 */ /* 0x000fe20004800000 */
[----:B------:R-:W-:Y:S01]  /*3160*/  FFMA R226, R89, UR11, -R226 ;  /* 0x0000000b59e27c23 */ /* 0x000fe200080008e2 */
[----:B------:R-:W-:Y:S01]  /*3170*/  FSEL R89, R124, -INF , !P1 ;  /* 0xff8000007c597808 */ /* 0x000fe20004800000 */
[----:B---3--:R-:W-:Y:S01]  /*3180*/  @!P4 FMUL R114, R114, R114 ;  /* 0x000000727272c220 */ /* 0x008fe20000400000 */
[----:B------:R-:W-:Y:S01]  /*3190*/  FFMA R227, R88, UR11, -R227 ;  /* 0x0000000b58e37c23 */ /* 0x000fe200080008e3 */
[----:B------:R-:W-:Y:S01]  /*31a0*/  FFMA R229, R90, UR11, -R229 ;  /* 0x0000000b5ae57c23 */ /* 0x000fe200080008e5 */
[----:B----4-:R-:W-:Y:S01]  /*31b0*/  @!P6 FMUL R111, R111, R111 ;  /* 0x0000006f6f6fe220 */ /* 0x010fe20000400000 */
        /* <DEDUP_REMOVED lines=19> */
[----:B------:R-:W3:Y:S08]  /*32f0*/  MUFU.EX2 R218, R218 ;  /* 0x000000da00da7308 */ /* 0x000ef00000000800 */
[----:B------:R-:W4:Y:S01]  /*3300*/  MUFU.EX2 R219, R219 ;  /* 0x000000db00db7308 */ /* 0x000f220000000800 */
[----:B-1----:R-:W-:Y:S01]  /*3310*/  @!P5 FMUL R216, R216, R216 ;  /* 0x000000d8d8d8d220 */ /* 0x002fe20000400000 */
[----:B--2---:R-:W-:Y:S01]  /*3320*/  @!P3 FMUL R217, R217, R217 ;  /* 0x000000d9d9d9b220 */ /* 0x004fe20000400000 */
[----:B------:R-:W-:-:S02]  /*3330*/  FSETP.GEU.AND P5, PT, R220, -126, PT ;  /* 0xc2fc0000dc00780b */ /* 0x000fc40003fae000 */
[----:B------:R-:W-:Y:S01]  /*3340*/  FSETP.GEU.AND P3, PT, R221, -126, PT ;  /* 0xc2fc0000dd00780b */ /* 0x000fe20003f6e000 */
[----:B---3--:R-:W-:Y:S01]  /*3350*/  @!P4 FMUL R218, R218, R218 ;  /* 0x000000dadadac220 */ /* 0x008fe20000400000 */
[----:B------:R-:W-:Y:S01]  /*3360*/  FSETP.GEU.AND P4, PT, R222, -126, PT ;  /* 0xc2fc0000de00780b */ /* 0x000fe20003f8e000 */
[----:B----4-:R-:W-:Y:S01]  /*3370*/  @!P6 FMUL R219, R219, R219 ;  /* 0x000000dbdbdbe220 */ /* 0x010fe20000400000 */
        /* <DEDUP_REMOVED lines=22> */
[----:B------:R-:W-:Y:S01]  /*34e0*/  FSETP.GEU.AND P5, PT, R224, -126, PT ;  /* 0xc2fc0000e000780b */ /* 0x000fe20003fae000 */
[----:B------:R-:W-:Y:S01]  /*34f0*/  UIADD3 UR14, UR17, 0x180, URZ ;  /* 0x00000180110e7890 */ /* 0x000fe2000fffe03f */
[----:B------:R-:W-:-:S02]  /*3500*/  F2FP.F16.F32.PACK_AB R88, R217, R216 ;  /* 0x000000d8d958723e */ /* 0x000fc400000000ff */
[----:B------:R-:W-:Y:S02]  /*3510*/  F2FP.F16.F32.PACK_AB R89, R219, R218 ;  /* 0x000000dadb59723e */ /* 0x000fe400000000ff */
[----:B------:R-:W-:Y:S02]  /*3520*/  F2FP.F16.F32.PACK_AB R90, R221, R220 ;  /* 0x000000dcdd5a723e */ /* 0x000fe400000000ff */
[----:B------:R-:W-:-:S04]  /*3530*/  F2FP.F16.F32.PACK_AB R91, R223, R222 ;  /* 0x000000dedf5b723e */ /* 0x000fc800000000ff */
[----:B------:R-:W-:Y:S01]  /*3540*/  WARPGROUP.ARRIVE ;  /* 0x00000000000079c5 */ /* 0x000fe20000000000 */
[----:B------:R-:W-:Y:S01]  /*3550*/  UMOV UR15, 0x40000040 ;  /* 0x40000040000f7882 */ /* 0x000fe20000000000 */
[----:B------:R-:W-:Y:S01]  /*3560*/  @!P5 FMUL R224, R224, 0.5 ;  /* 0x3f000000e0e0d820 */ /* 0x000fe20000400000 */
[----:B------:R-:W-:-:S03]  /*3570*/  FSETP.GEU.AND P4, PT, R227, -126, PT ;  /* 0xc2fc0000e300780b */ /* 0x000fc60003f8e000 */
[----:B------:R-:W-:Y:S01]  /*3580*/  HGMMA.64x64x16.F32 R152, R88, gdesc[UR12].tnspB, R152, gsb0 ;  /* 0x40e0000c58987df0 */ /* 0x000fe20008000898 */
[----:B------:R-:W-:Y:S02]  /*3590*/  FSETP.GEU.AND P6, PT, R225, -126, PT ;  /* 0xc2fc0000e100780b */ /* 0x000fe40003fce000 */
[----:B------:R-:W-:Y:S01]  /*35a0*/  FSETP.GEU.AND P3, PT, R226, -126, PT ;  /* 0xc2fc0000e200780b */ /* 0x000fe20003f6e000 */
[----:B------:R-:W1:Y:S06]  /*35b0*/  MUFU.EX2 R92, R224 ;  /* 0x000000e0005c7308 */ /* 0x000e6c0000000800 */
[----:B------:R-:W-:-:S04]  /*35c0*/  @!P4 FMUL R227, R227, 0.5 ;  /* 0x3f000000e3e3c820 */ /* 0x000fc80000400000 */
[----:B------:R-:W-:Y:S02]  /*35d0*/  @!P6 FMUL R225, R225, 0.5 ;  /* 0x3f000000e1e1e820 */ /* 0x000fe40000400000 */
[----:B------:R-:W-:Y:S01]  /*35e0*/  @!P3 FMUL R226, R226, 0.5 ;  /* 0x3f000000e2e2b820 */ /* 0x000fe20000400000 */
[----:B------:R-:W2:Y:S01]  /*35f0*/  MUFU.EX2 R116, R227 ;  /* 0x000000e300747308 */ /* 0x000ea20000000800 */
[----:B-1----:R-:W-:Y:S01]  /*3600*/  @!P5 FMUL R92, R92, R92 ;  /* 0x0000005c5c5cd220 */ /* 0x002fe20000400000 */
[----:B------:R-:W-:-:S06]  /*3610*/  FSETP.GEU.AND P5, PT, R228, -126, PT ;  /* 0xc2fc0000e400780b */ /* 0x000fcc0003fae000 */
[----:B------:R-:W1:Y:S08]  /*3620*/  MUFU.EX2 R93, R225 ;  /* 0x000000e1005d7308 */ /* 0x000e700000000800 */
[----:B------:R-:W3:Y:S01]  /*3630*/  MUFU.EX2 R115, R226 ;  /* 0x000000e200737308 */ /* 0x000ee20000000800 */
[----:B--2---:R-:W-:Y:S01]  /*3640*/  @!P4 FMUL R116, R116, R116 ;  /* 0x000000747474c220 */ /* 0x004fe20000400000 */
[----:B------:R-:W-:Y:S01]  /*3650*/  @!P5 FMUL R228, R228, 0.5 ;  /* 0x3f000000e4e4d820 */ /* 0x000fe20000400000 */
[----:B------:R-:W-:Y:S01]  /*3660*/  FSETP.GEU.AND P4, PT, R120, -126, PT ;  /* 0xc2fc00007800780b */ /* 0x000fe20003f8e000 */
[----:B-1----:R-:W-:Y:S01]  /*3670*/  @!P6 FMUL R93, R93, R93 ;  /* 0x0000005d5d5de220 */ /* 0x002fe20000400000 */
[----:B------:R-:W-:-:S03]  /*3680*/  FSETP.GEU.AND P6, PT, R229, -126, PT ;  /* 0xc2fc0000e500780b */ /* 0x000fc60003fce000 */
[----:B------:R-:W1:Y:S01]  /*3690*/  MUFU.EX2 R117, R228 ;  /* 0x000000e400757308 */ /* 0x000e620000000800 */
[----:B---3--:R-:W-:Y:S01]  /*36a0*/  @!P3 FMUL R115, R115, R115 ;  /* 0x000000737373b220 */ /* 0x008fe20000400000 */
[----:B------:R-:W-:-:S06]  /*36b0*/  FSETP.GEU.AND P3, PT, R230, -126, PT ;  /* 0xc2fc0000e600780b */ /* 0x000fcc0003f6e000 */
[----:B------:R-:W-:Y:S02]  /*36c0*/  @!P4 FMUL R120, R120, 0.5 ;  /* 0x3f0000007878c820 */ /* 0x000fe40000400000 */
[----:B------:R-:W-:-:S04]  /*36d0*/  @!P6 FMUL R229, R229, 0.5 ;  /* 0x3f000000e5e5e820 */ /* 0x000fc80000400000 */
[----:B------:R-:W-:Y:S01]  /*36e0*/  MUFU.EX2 R120, R120 ;  /* 0x0000007800787308 */ /* 0x000fe20000000800 */
[----:B------:R-:W-:-:S07]  /*36f0*/  @!P3 FMUL R230, R230, 0.5 ;  /* 0x3f000000e6e6b820 */ /* 0x000fce0000400000 */
[----:B------:R-:W2:Y:S01]  /*3700*/  MUFU.EX2 R118, R229 ;  /* 0x000000e500767308 */ /* 0x000ea20000000800 */
[----:B-1----:R-:W-:Y:S01]  /*3710*/  @!P5 FMUL R117, R117, R117 ;  /* 0x000000757575d220 */ /* 0x002fe20000400000 */
[----:B------:R-:W-:-:S06]  /*3720*/  FSETP.GEU.AND P5, PT, R122, -126, PT ;  /* 0xc2fc00007a00780b */ /* 0x000fcc0003fae000 */
[----:B------:R-:W1:Y:S01]  /*3730*/  MUFU.EX2 R119, R230 ;  /* 0x000000e600777308 */ /* 0x000e620000000800 */
[----:B------:R-:W-:Y:S02]  /*3740*/  WARPGROUP.DEPBAR.LE gsb0, 0x0 ;  /* 0x00008000000079c5 */ /* 0x000fe40000010000 */
[----:B------:R-:W-:Y:S02]  /*3750*/  FSEL R89, R130, -INF , !P2 ;  /* 0xff80000082597808 */ /* 0x000fe40005000000 */
[----:B------:R-:W-:Y:S02]  /*3760*/  FSEL R88, R131, -INF , !P2 ;  /* 0xff80000083587808 */ /* 0x000fe40005000000 */
[----:B------:R-:W-:Y:S01]  /*3770*/  @!P5 FMUL R122, R122, 0.5 ;  /* 0x3f0000007a7ad820 */ /* 0x000fe20000400000 */
[----:B------:R-:W-:Y:S01]  /*3780*/  FFMA R123, R89, UR11, -R94 ;  /* 0x0000000b597b7c23 */ /* 0x000fe2000800085e */
[----:B------:R-:W-:Y:S01]  /*3790*/  FSEL R89, R132, -INF , !P1 ;  /* 0xff80000084597808 */ /* 0x000fe20004800000 */
[----:B------:R-:W-:Y:S01]  /*37a0*/  FFMA R124, R88, UR11, -R95 ;  /* 0x0000000b587c7c23 */ /* 0x000fe2000800085f */
[----:B------:R-:W-:Y:S01]  /*37b0*/  FSEL R88, R133, -INF , !P1 ;  /* 0xff80000085587808 */ /* 0x000fe20004800000 */
[----:B--2---:R-:W-:Y:S01]  /*37c0*/  @!P6 FMUL R118, R118, R118 ;  /* 0x000000767676e220 */ /* 0x004fe20000400000 */
[----:B------:R-:W-:Y:S01]  /*37d0*/  @!P4 FMUL R120, R120, R120 ;  /* 0x000000787878c220 */ /* 0x000fe20000400000 */
[----:B-1----:R-:W-:Y:S01]  /*37e0*/  @!P3 FMUL R119, R119, R119 ;  /* 0x000000777777b220 */ /* 0x002fe20000400000 */
[----:B------:R1:W2:Y:S01]  /*37f0*/  MUFU.EX2 R94, R122 ;  /* 0x0000007a005e7308 */ /* 0x0002a20000000800 */
[----:B------:R-:W-:Y:S01]  /*3800*/  FFMA R125, R89, UR11, -R96 ;  /* 0x0000000b597d7c23 */ /* 0x000fe20008000860 */
[----:B------:R-:W-:Y:S01]  /*3810*/  F2FP.F16.F32.PACK_AB R89, R116, R115 ;  /* 0x000000737459723e */ /* 0x000fe200000000ff */
[----:B------:R-:W-:Y:S01]  /*3820*/  UIADD3 UR14, UR17, 0x200, URZ ;  /* 0x00000200110e7890 */ /* 0x000fe2000fffe03f */
[----:B------:R-:W-:-:S02]  /*3830*/  F2FP.F16.F32.PACK_AB R90, R118, R117 ;  /* 0x00000075765a723e */ /* 0x000fc400000000ff */
[----:B------:R-:W-:Y:S01]  /*3840*/  F2FP.F16.F32.PACK_AB R91, R120, R119 ;  /* 0x00000077785b723e */ /* 0x000fe200000000ff */
[----:B-1----:R-:W-:Y:S01]  /*3850*/  FFMA R122, R88, UR11, -R97 ;  /* 0x0000000b587a7c23 */ /* 0x002fe20008000861 */
[----:B------:R-:W-:-:S04]  /*3860*/  F2FP.F16.F32.PACK_AB R88, R93, R92 ;  /* 0x0000005c5d58723e */ /* 0x000fc800000000ff */
[----:B------:R-:W-:Y:S01]  /*3870*/  WARPGROUP.ARRIVE ;  /* 0x00000000000079c5 */ /* 0x000fe20000000000 */
[----:B------:R-:W-:-:S05]  /*3880*/  UMOV UR15, 0x40000040 ;  /* 0x40000040000f7882 */ /* 0x000fca0000000000 */
[----:B------:R-:W-:Y:S01]  /*3890*/  HGMMA.64x64x16.F32 R152, R88, gdesc[UR12].tnspB, R152, gsb0 ;  /* 0x40e0000c58987df0 */ /* 0x000fe20008000898 */
[----:B------:R-:W-:Y:S02]  /*38a0*/  FSETP.GEU.AND P6, PT, R121, -126, PT ;  /* 0xc2fc00007900780b */ /* 0x000fe40003fce000 */
[----:B------:R-:W-:Y:S02]  /*38b0*/  FSETP.GEU.AND P3, PT, R123, -126, PT ;  /* 0xc2fc00007b00780b */ /* 0x000fe40003f6e000 */
[----:B------:R-:W-:-:S09]  /*38c0*/  FSETP.GEU.AND P4, PT, R124, -126, PT ;  /* 0xc2fc00007c00780b */ /* 0x000fd20003f8e000 */
[----:B------:R-:W-:Y:S02]  /*38d0*/  @!P6 FMUL R121, R121, 0.5 ;  /* 0x3f0000007979e820 */ /* 0x000fe40000400000 */
[----:B------:R-:W-:Y:S02]  /*38e0*/  @!P3 FMUL R123, R123, 0.5 ;  /* 0x3f0000007b7bb820 */ /* 0x000fe40000400000 */
[----:B------:R-:W-:Y:S01]  /*38f0*/  @!P4 FMUL R124, R124, 0.5 ;  /* 0x3f0000007c7cc820 */ /* 0x000fe20000400000 */
[----:B------:R-:W1:Y:S01]  /*3900*/  MUFU.EX2 R95, R121 ;  /* 0x00000079005f7308 */ /* 0x000e620000000800 */
[----:B--2---:R-:W-:Y:S01]  /*3910*/  @!P5 FMUL R94, R94, R94 ;  /* 0x0000005e5e5ed220 */ /* 0x004fe20000400000 */
[----:B------:R-:W-:-:S06]  /*3920*/  FSETP.GEU.AND P5, PT, R125, -126, PT ;  /* 0xc2fc00007d00780b */ /* 0x000fcc0003fae000 */
[----:B------:R-:W2:Y:S08]  /*3930*/  MUFU.EX2 R96, R123 ;  /* 0x0000007b00607308 */ /* 0x000eb00000000800 */
[----:B------:R-:W3:Y:S01]  /*3940*/  MUFU.EX2 R97, R124 ;  /* 0x0000007c00617308 */ /* 0x000ee20000000800 */
[----:B-1----:R-:W-:Y:S01]  /*3950*/  @!P6 FMUL R95, R95, R95 ;  /* 0x0000005f5f5fe220 */ /* 0x002fe20000400000 */
[----:B------:R-:W-:Y:S01]  /*3960*/  FSETP.GEU.AND P6, PT, R122, -126, PT ;  /* 0xc2fc00007a00780b */ /* 0x000fe20003fce000 */
[----:B------:R-:W-:Y:S01]  /*3970*/  @!P5 FMUL R125, R125, 0.5 ;  /* 0x3f0000007d7dd820 */ /* 0x000fe20000400000 */
[----:B--2---:R-:W-:Y:S01]  /*3980*/  @!P3 FMUL R96, R96, R96 ;  /* 0x000000606060b220 */ /* 0x004fe20000400000 */
[----:B---3--:R-:W-:-:S10]  /*3990*/  @!P4 FMUL R97, R97, R97 ;  /* 0x000000616161c220 */ /* 0x008fd40000400000 */
[----:B------:R-:W-:Y:S01]  /*39a0*/  @!P6 FMUL R122, R122, 0.5 ;  /* 0x3f0000007a7ae820 */ /* 0x000fe20000400000 */
[----:B------:R-:W-:Y:S02]  /*39b0*/  WARPGROUP.DEPBAR.LE gsb0, 0x0 ;  /* 0x00008000000079c5 */ /* 0x000fe40000010000 */
[----:B------:R-:W-:Y:S02]  /*39c0*/  FSEL R89, R134, -INF , !P2 ;  /* 0xff80000086597808 */ /* 0x000fe40005000000 */
[----:B------:R-:W-:-:S03]  /*39d0*/  FSEL R88, R135, -INF , !P2 ;  /* 0xff80000087587808 */ /* 0x000fc60005000000 */
[----:B------:R-:W-:Y:S02]  /*39e0*/  FFMA R121, R89, UR11, -R98 ;  /* 0x0000000b59797c23 */ /* 0x000fe40008000862 */
[----:B------:R-:W-:-:S03]  /*39f0*/  FFMA R88, R88, UR11, -R99 ;  /* 0x0000000b58587c23 */ /* 0x000fc60008000863 */
[----:B------:R-:W-:Y:S02]  /*3a00*/  FSETP.GEU.AND P3, PT, R121, -126, PT ;  /* 0xc2fc00007900780b */ /* 0x000fe40003f6e000 */
[----:B------:R-:W-:Y:S01]  /*3a10*/  FSETP.GEU.AND P4, PT, R88, -126, PT ;  /* 0xc2fc00005800780b */ /* 0x000fe20003f8e000 */
[----:B------:R-:W1:Y:S01]  /*3a20*/  MUFU.EX2 R98, R125 ;  /* 0x0000007d00627308 */ /* 0x000e620000000800 */
[----:B------:R-:W-:-:S09]  /*3a30*/  FSEL R89, R136, -INF , !P1 ;  /* 0xff80000088597808 */ /* 0x000fd20004800000 */
[----:B------:R-:W-:Y:S02]  /*3a40*/  @!P3 FMUL R121, R121, 0.5 ;  /* 0x3f0000007979b820 */ /* 0x000fe40000400000 */
[----:B------:R-:W-:Y:S01]  /*3a50*/  @!P4 FMUL R88, R88, 0.5 ;  /* 0x3f0000005858c820 */ /* 0x000fe20000400000 */
[----:B------:R-:W2:Y:S01]  /*3a60*/  MUFU.EX2 R99, R122 ;  /* 0x0000007a00637308 */ /* 0x000ea20000000800 */
[----:B-----5:R-:W-:Y:S01]  /*3a70*/  FFMA R89, R89, UR11, -R4 ;  /* 0x0000000b59597c23 */ /* 0x020fe20008000804 */
[----:B-1----:R-:W-:-:S06]  /*3a80*/  @!P5 FMUL R98, R98, R98 ;  /* 0x000000626262d220 */ /* 0x002fcc0000400000 */
[----:B------:R-:W1:Y:S01]  /*3a90*/  MUFU.EX2 R121, R121 ;  /* 0x0000007900797308 */ /* 0x000e620000000800 */
[----:B------:R-:W-:-:S07]  /*3aa0*/  FSETP.GEU.AND P5, PT, R89, -126, PT ;  /* 0xc2fc00005900780b */ /* 0x000fce0003fae000 */
[----:B------:R-:W3:Y:S01]  /*3ab0*/  MUFU.EX2 R122, R88 ;  /* 0x00000058007a7308 */ /* 0x000ee20000000800 */
[----:B------:R-:W-:Y:S01]  /*3ac0*/  FSEL R4, R137, -INF , !P1 ;  /* 0xff80000089047808 */ /* 0x000fe20004800000 */
[----:B--2---:R-:W-:-:S04]  /*3ad0*/  @!P6 FMUL R99, R99, R99 ;  /* 0x000000636363e220 */ /* 0x004fc80000400000 */
[----:B------:R-:W-:Y:S01]  /*3ae0*/  @!P5 FMUL R89, R89, 0.5 ;  /* 0x3f0000005959d820 */ /* 0x000fe20000400000 */
[----:B------:R-:W-:Y:S01]  /*3af0*/  FFMA R124, R4, UR11, -R5 ;  /* 0x0000000b047c7c23 */ /* 0x000fe20008000805 */
[----:B-1----:R-:W-:Y:S01]  /*3b00*/  @!P3 FMUL R121, R121, R121 ;  /* 0x000000797979b220 */ /* 0x002fe20000400000 */
[----:B------:R-:W-:Y:S01]  /*3b10*/  FSEL R5, R138, -INF , !P2 ;  /* 0xff8000008a057808 */ /* 0x000fe20005000000 */
[----:B------:R1:W2:Y:S01]  /*3b20*/  MUFU.EX2 R123, R89 ;  /* 0x00000059007b7308 */ /* 0x0002a20000000800 */
[----:B------:R-:W-:Y:S01]  /*3b30*/  FSEL R4, R139, -INF , !P2 ;  /* 0xff8000008b047808 */ /* 0x000fe20005000000 */
[----:B---3--:R-:W-:Y:S01]  /*3b40*/  @!P4 FMUL R122, R122, R122 ;  /* 0x0000007a7a7ac220 */ /* 0x008fe20000400000 */
[----:B------:R-:W-:Y:S01]  /*3b50*/  F2FP.F16.F32.PACK_AB R88, R95, R94 ;  /* 0x0000005e5f58723e */ /* 0x000fe200000000ff */
[----:B------:R-:W-:Y:S01]  /*3b60*/  UIADD3 UR14, UR17, 0x280, URZ ;  /* 0x00000280110e7890 */ /* 0x000fe2000fffe03f */
[----:B-1----:R-:W-:Y:S02]  /*3b70*/  F2FP.F16.F32.PACK_AB R89, R97, R96 ;  /* 0x000000606159723e */ /* 0x002fe400000000ff */
[----:B------:R-:W-:-:S02]  /*3b80*/  F2FP.F16.F32.PACK_AB R90, R99, R98 ;  /* 0x00000062635a723e */ /* 0x000fc400000000ff */
[----:B------:R-:W-:Y:S01]  /*3b90*/  F2FP.F16.F32.PACK_AB R91, R122, R121 ;  /* 0x000000797a5b723e */ /* 0x000fe200000000ff */
[----:B------:R-:W-:Y:S01]  /*3ba0*/  FFMA R6, R5, UR11, -R6 ;  /* 0x0000000b05067c23 */ /* 0x000fe20008000806 */
[----:B------:R-:W-:Y:S02]  /*3bb0*/  FFMA R7, R4, UR11, -R7 ;  /* 0x0000000b04077c23 */ /* 0x000fe40008000807 */
[----:B------:R-:W-:Y:S01]  /*3bc0*/  WARPGROUP.ARRIVE ;  /* 0x00000000000079c5 */ /* 0x000fe20000000000 */
[----:B------:R-:W-:Y:S01]  /*3bd0*/  FSETP.GEU.AND P6, PT, R124, -126, PT ;  /* 0xc2fc00007c00780b */ /* 0x000fe20003fce000 */
[----:B------:R-:W-:Y:S01]  /*3be0*/  UMOV UR15, 0x40000040 ;  /* 0x40000040000f7882 */ /* 0x000fe20000000000 */
[----:B------:R-:W-:Y:S02]  /*3bf0*/  FSETP.GEU.AND P3, PT, R6, -126, PT ;  /* 0xc2fc00000600780b */ /* 0x000fe40003f6e000 */
[----:B------:R-:W-:Y:S01]  /*3c00*/  FSETP.GEU.AND P4, PT, R7, -126, PT ;  /* 0xc2fc00000700780b */ /* 0x000fe20003f8e000 */
[----:B------:R-:W-:Y:S08]  /*3c10*/  HGMMA.64x64x16.F32 R152, R88, gdesc[UR12].tnspB, R152, gsb0 ;  /* 0x40e0000c58987df0 */ /* 0x000ff00008000898 */
[----:B------:R-:W-:-:S02]  /*3c20*/  @!P6 FMUL R124, R124, 0.5 ;  /* 0x3f0000007c7ce820 */ /* 0x000fc40000400000 */
[----:B------:R-:W-:Y:S02]  /*3c30*/  @!P3 FMUL R6, R6, 0.5 ;  /* 0x3f0000000606b820 */ /* 0x000fe40000400000 */
[----:B------:R-:W-:Y:S02]  /*3c40*/  @!P4 FMUL R7, R7, 0.5 ;  /* 0x3f0000000707c820 */ /* 0x000fe40000400000 */
[----:B------:R-:W1:Y:S01]  /*3c50*/  MUFU.EX2 R124, R124 ;  /* 0x0000007c007c7308 */ /* 0x000e620000000800 */
[----:B------:R-:W-:Y:S02]  /*3c60*/  FSEL R5, R140, -INF , !P1 ;  /* 0xff8000008c057808 */ /* 0x000fe40004800000 */
[----:B------:R-:W-:-:S05]  /*3c70*/  FSEL R4, R141, -INF , !P1 ;  /* 0xff8000008d047808 */ /* 0x000fca0004800000 */
[----:B------:R-:W3:Y:S01]  /*3c80*/  MUFU.EX2 R125, R6 ;  /* 0x00000006007d7308 */ /* 0x000ee20000000800 */
[----:B------:R-:W-:-:S07]  /*3c90*/  FFMA R12, R5, UR11, -R12 ;  /* 0x0000000b050c7c23 */ /* 0x000fce000800080c */
[----:B------:R-:W4:Y:S01]  /*3ca0*/  MUFU.EX2 R126, R7 ;  /* 0x00000007007e7308 */ /* 0x000f220000000800 */
[----:B------:R-:W-:Y:S01]  /*3cb0*/  FFMA R13, R4, UR11, -R13 ;  /* 0x0000000b040d7c23 */ /* 0x000fe2000800080d */
[----:B------:R-:W-:Y:S02]  /*3cc0*/  FSEL R5, R142, -INF , !P2 ;  /* 0xff8000008e057808 */ /* 0x000fe40005000000 */
[----:B------:R-:W-:Y:S01]  /*3cd0*/  FSEL R4, R143, -INF , !P2 ;  /* 0xff8000008f047808 */ /* 0x000fe20005000000 */
[----:B--2---:R-:W-:Y:S02]  /*3ce0*/  @!P5 FMUL R123, R123, R123 ;  /* 0x0000007b7b7bd220 */ /* 0x004fe40000400000 */
[----:B------:R-:W-:Y:S02]  /*3cf0*/  FFMA R14, R5, UR11, -R14 ;  /* 0x0000000b050e7c23 */ /* 0x000fe4000800080e */
[----:B------:R-:W-:Y:S01]  /*3d00*/  FFMA R15, R4, UR11, -R15 ;  /* 0x0000000b040f7c23 */ /* 0x000fe2000800080f */
[----:B------:R-:W-:Y:S01]  /*3d10*/  FSETP.GEU.AND P5, PT, R12, -126, PT ;  /* 0xc2fc00000c00780b */ /* 0x000fe20003fae000 */
[----:B-1----:R-:W-:Y:S01]  /*3d20*/  @!P6 FMUL R124, R124, R124 ;  /* 0x0000007c7c7ce220 */ /* 0x002fe20000400000 */
[----:B---3--:R-:W-:Y:S01]  /*3d30*/  @!P3 FMUL R125, R125, R125 ;  /* 0x0000007d7d7db220 */ /* 0x008fe20000400000 */
[----:B------:R-:W-:-:S02]  /*3d40*/  FSETP.GEU.AND P6, PT, R13, -126, PT ;  /* 0xc2fc00000d00780b */ /* 0x000fc40003fce000 */
[----:B------:R-:W-:Y:S01]  /*3d50*/  FSETP.GEU.AND P3, PT, R14, -126, PT ;  /* 0xc2fc00000e00780b */ /* 0x000fe20003f6e000 */
[----:B----4-:R-:W-:Y:S01]  /*3d60*/  @!P4 FMUL R126, R126, R126 ;  /* 0x0000007e7e7ec220 */ /* 0x010fe20000400000 */
[----:B------:R-:W-:Y:S02]  /*3d70*/  FSETP.GEU.AND P4, PT, R15, -126, PT ;  /* 0xc2fc00000f00780b */ /* 0x000fe40003f8e000 */
[----:B------:R-:W-:Y:S02]  /*3d80*/  FSEL R5, R144, -INF , !P1 ;  /* 0xff80000090057808 */ /* 0x000fe40004800000 */
[----:B------:R-:W-:Y:S02]  /*3d90*/  FSEL R4, R145, -INF , !P1 ;  /* 0xff80000091047808 */ /* 0x000fe40004800000 */
[----:B------:R-:W-:-:S03]  /*3da0*/  @!P5 FMUL R12, R12, 0.5 ;  /* 0x3f0000000c0cd820 */ /* 0x000fc60000400000 */
[----:B------:R-:W-:Y:S02]  /*3db0*/  @!P6 FMUL R13, R13, 0.5 ;  /* 0x3f0000000d0de820 */ /* 0x000fe40000400000 */
[----:B------:R-:W-:Y:S01]  /*3dc0*/  @!P3 FMUL R14, R14, 0.5 ;  /* 0x3f0000000e0eb820 */ /* 0x000fe20000400000 */
[----:B------:R1:W2:Y:S01]  /*3dd0*/  MUFU.EX2 R127, R12 ;  /* 0x0000000c007f7308 */ /* 0x0002a20000000800 */
[----:B------:R-:W-:Y:S01]  /*3de0*/  @!P4 FMUL R15, R15, 0.5 ;  /* 0x3f0000000f0fc820 */ /* 0x000fe20000400000 */
[----:B------:R-:W-:-:S06]  /*3df0*/  FFMA R6, R5, UR11, -R16 ;  /* 0x0000000b05067c23 */ /* 0x000fcc0008000810 */
[----:B------:R-:W3:Y:S01]  /*3e00*/  MUFU.EX2 R128, R13 ;  /* 0x0000000d00807308 */ /* 0x000ee20000000800 */
[----:B-1----:R-:W-:-:S07]  /*3e10*/  FFMA R12, R4, UR11, -R17 ;  /* 0x0000000b040c7c23 */ /* 0x002fce0008000811 */
[----:B------:R-:W1:Y:S08]  /*3e20*/  MUFU.EX2 R16, R14 ;  /* 0x0000000e00107308 */ /* 0x000e700000000800 */
[----:B------:R-:W4:Y:S01]  /*3e30*/  MUFU.EX2 R17, R15 ;  /* 0x0000000f00117308 */ /* 0x000f220000000800 */
[----:B------:R-:W-:Y:S01]  /*3e40*/  FSEL R5, R146, -INF , !P2 ;  /* 0xff80000092057808 */ /* 0x000fe20005000000 */
[----:B------:R-:W-:-:S02]  /*3e50*/  WARPGROUP.DEPBAR.LE gsb0, 0x0 ;  /* 0x00008000000079c5 */ /* 0x000fc40000010000 */
[----:B--2---:R-:W-:Y:S01]  /*3e60*/  @!P5 FMUL R127, R127, R127 ;  /* 0x0000007f7f7fd220 */ /* 0x004fe20000400000 */
[----:B------:R-:W-:Y:S02]  /*3e70*/  IMAD.U32 R89, RZ, RZ, UR24 ;  /* 0x00000018ff597e24 */ /* 0x000fe4000f8e00ff */
[----:B---3--:R-:W-:Y:S01]  /*3e80*/  @!P6 FMUL R128, R128, R128 ;  /* 0x000000808080e220 */ /* 0x008fe20000400000 */
[----:B-1----:R-:W-:Y:S01]  /*3e90*/  @!P3 FMUL R16, R16, R16 ;  /* 0x000000101010b220 */ /* 0x002fe20000400000 */
[----:B------:R-:W-:Y:S01]  /*3ea0*/  FFMA R13, R5, UR11, -R18 ;  /* 0x0000000b050d7c23 */ /* 0x000fe20008000812 */
[----:B------:R-:W-:Y:S01]  /*3eb0*/  IMAD R5, R89, 0x80, R236 ;  /* 0x0000008059057824 */ /* 0x000fe200078e02ec */
[----:B------:R-:W-:Y:S01]  /*3ec0*/  F2FP.F16.F32.PACK_AB R88, R124, R123 ;  /* 0x0000007b7c58723e */ /* 0x000fe200000000ff */
[----:B----4-:R-:W-:Y:S01]  /*3ed0*/  @!P4 FMUL R17, R17, R17 ;  /* 0x000000111111c220 */ /* 0x010fe20000400000 */
[----:B------:R-:W-:Y:S01]  /*3ee0*/  F2FP.F16.F32.PACK_AB R89, R126, R125 ;  /* 0x0000007d7e59723e */ /* 0x000fe200000000ff */
[----:B------:R-:W-:Y:S01]  /*3ef0*/  UIADD3 UR14, UR17, 0x300, URZ ;  /* 0x00000300110e7890 */ /* 0x000fe2000fffe03f */
[----:B------:R-:W-:-:S02]  /*3f00*/  F2FP.F16.F32.PACK_AB R90, R128, R127 ;  /* 0x0000007f805a723e */ /* 0x000fc400000000ff */
[----:B------:R-:W-:-:S04]  /*3f10*/  F2FP.F16.F32.PACK_AB R91, R17, R16 ;  /* 0x00000010115b723e */ /* 0x000fc800000000ff */
[----:B------:R-:W-:Y:S01]  /*3f20*/  WARPGROUP.ARRIVE ;  /* 0x00000000000079c5 */ /* 0x000fe20000000000 */
[----:B------:R-:W-:-:S05]  /*3f30*/  UMOV UR15, 0x40000040 ;  /* 0x40000040000f7882 */ /* 0x000fca0000000000 */
[----:B------:R-:W-:Y:S01]  /*3f40*/  HGMMA.64x64x16.F32 R152, R88, gdesc[UR12].tnspB, R152, gsb0 ;  /* 0x40e0000c58987df0 */ /* 0x000fe20008000898 */
[----:B------:R-:W-:Y:S02]  /*3f50*/  FSETP.GEU.AND P5, PT, R6, -126, PT ;  /* 0xc2fc00000600780b */ /* 0x000fe40003fae000 */
[----:B------:R-:W-:Y:S02]  /*3f60*/  FSETP.GEU.AND P6, PT, R12, -126, PT ;  /* 0xc2fc00000c00780b */ /* 0x000fe40003fce000 */
[----:B------:R-:W-:Y:S02]  /*3f70*/  FSEL R4, R147, -INF , !P2 ;  /* 0xff80000093047808 */ /* 0x000fe40005000000 */
[----:B------:R-:W-:-:S03]  /*3f80*/  FSEL R7, R148, -INF , !P1 ;  /* 0xff80000094077808 */ /* 0x000fc60004800000 */
[----:B------:R-:W-:-:S04]  /*3f90*/  FFMA R14, R4, UR11, -R19 ;  /* 0x0000000b040e7c23 */ /* 0x000fc80008000813 */
[----:B------:R-:W-:Y:S02]  /*3fa0*/  @!P5 FMUL R6, R6, 0.5 ;  /* 0x3f0000000606d820 */ /* 0x000fe40000400000 */
[----:B------:R-:W-:Y:S02]  /*3fb0*/  @!P6 FMUL R12, R12, 0.5 ;  /* 0x3f0000000c0ce820 */ /* 0x000fe40000400000 */
[----:B------:R1:W2:Y:S01]  /*3fc0*/  MUFU.EX2 R18, R6 ;  /* 0x0000000600127308 */ /* 0x0002a20000000800 */
[----:B------:R-:W-:-:S07]  /*3fd0*/  FFMA R129, R7, UR11, -R20 ;  /* 0x0000000b07817c23 */ /* 0x000fce0008000814 */
[----:B------:R-:W3:Y:S01]  /*3fe0*/  MUFU.EX2 R19, R12 ;  /* 0x0000000c00137308 */ /* 0x000ee20000000800 */
[----:B-1----:R-:W-:Y:S02]  /*3ff0*/  FSEL R6, R149, -INF , !P1 ;  /* 0xff80000095067808 */ /* 0x002fe40004800000 */
[----:B------:R-:W-:-:S03]  /*4000*/  FSEL R7, R150, -INF , !P2 ;  /* 0xff80000096077808 */ /* 0x000fc60005000000 */
[----:B------:R-:W-:Y:S01]  /*4010*/  FFMA R15, R6, UR11, -R21 ;  /* 0x0000000b060f7c23 */ /* 0x000fe20008000815 */
[----:B------:R-:W-:Y:S02]  /*4020*/  FSEL R6, R151, -INF , !P2 ;  /* 0xff80000097067808 */ /* 0x000fe40005000000 */
[----:B------:R-:W-:Y:S01]  /*4030*/  LEA R20, R5, UR37, 0x2 ;  /* 0x0000002505147c11 */ /* 0x000fe2000f8e10ff */
[----:B--2---:R-:W-:Y:S01]  /*4040*/  @!P5 FMUL R18, R18, R18 ;  /* 0x000000121212d220 */ /* 0x004fe20000400000 */
[----:B------:R-:W-:Y:S02]  /*4050*/  FSETP.GEU.AND P3, PT, R13, -126, PT ;  /* 0xc2fc00000d00780b */ /* 0x000fe40003f6e000 */
[----:B------:R-:W-:Y:S01]  /*4060*/  FSETP.GEU.AND P4, PT, R14, -126, PT ;  /* 0xc2fc00000e00780b */ /* 0x000fe20003f8e000 */
[----:B---3--:R-:W-:Y:S01]  /*4070*/  @!P6 FMUL R19, R19, R19 ;  /* 0x000000131313e220 */ /* 0x008fe20000400000 */
[----:B------:R-:W-:Y:S02]  /*4080*/  FSETP.GEU.AND P1, PT, R129, -126, PT ;  /* 0xc2fc00008100780b */ /* 0x000fe40003f2e000 */
[----:B------:R-:W-:-:S07]  /*4090*/  FSETP.GEU.AND P2, PT, R15, -126, PT ;  /* 0xc2fc00000f00780b */ /* 0x000fce0003f4e000 */
[----:B------:R-:W-:Y:S02]  /*40a0*/  @!P3 FMUL R13, R13, 0.5 ;  /* 0x3f0000000d0db820 */ /* 0x000fe40000400000 */
[----:B------:R-:W-:Y:S02]  /*40b0*/  @!P4 FMUL R14, R14, 0.5 ;  /* 0x3f0000000e0ec820 */ /* 0x000fe40000400000 */
[----:B------:R-:W-:Y:S01]  /*40c0*/  @!P1 FMUL R129, R129, 0.5 ;  /* 0x3f00000081819820 */ /* 0x000fe20000400000 */
[----:B------:R-:W-:Y:S02]  /*40d0*/  WARPGROUP.DEPBAR.LE gsb0, 0x0 ;  /* 0x00008000000079c5 */ /* 0x000fe40000010000 */
[----:B------:R-:W-:Y:S01]  /*40e0*/  FFMA R89, R7, UR11, -R22 ;  /* 0x0000000b07597c23 */ /* 0x000fe20008000816 */
[----:B------:R-:W-:Y:S01]  /*40f0*/  FFMA R90, R6, UR11, -R23 ;  /* 0x0000000b065a7c23 */ /* 0x000fe20008000817 */
[----:B------:R-:W1:Y:S03]  /*4100*/  LDS.64 R4, [R20+0x30000] ;  /* 0x0300000014047984 */ /* 0x000e660000000a00 */
[----:B------:R-:W-:Y:S01]  /*4110*/  FSETP.GEU.AND P5, PT, R89, -126, PT ;  /* 0xc2fc00005900780b */ /* 0x000fe20003fae000 */
[----:B------:R-:W-:Y:S01]  /*4120*/  @!P2 FMUL R15, R15, 0.5 ;  /* 0x3f0000000f0fa820 */ /* 0x000fe20000400000 */
[----:B------:R-:W-:Y:S01]  /*4130*/  FSETP.GEU.AND P6, PT, R90, -126, PT ;  /* 0xc2fc00005a00780b */ /* 0x000fe20003fce000 */
[----:B------:R2:W3:Y:S01]  /*4140*/  MUFU.EX2 R88, R13 ;  /* 0x0000000d00587308 */ /* 0x0004e20000000800 */
[----:B------:R-:W-:Y:S01]  /*4150*/  FMUL R100, R100, UR12 ;  /* 0x0000000c64647c20 */ /* 0x000fe20008400000 */
[----:B------:R-:W-:Y:S01]  /*4160*/  FMUL R101, R101, UR12 ;  /* 0x0000000c65657c20 */ /* 0x000fe20008400000 */
[----:B------:R-:W-:Y:S01]  /*4170*/  UIADD3 UR14, UR17, 0x380, URZ ;  /* 0x00000380110e7890 */ /* 0x000fe2000fffe03f */
[----:B------:R-:W4:Y:S06]  /*4180*/  LDS.64 R6, [R20+0x30020] ;  /* 0x0300200014067984 */ /* 0x000f2c0000000a00 */
[----:B------:R-:W-:Y:S01]  /*4190*/  @!P5 FMUL R89, R89, 0.5 ;  /* 0x3f0000005959d820 */ /* 0x000fe20000400000 */
[----:B------:R-:W5:Y:S01]  /*41a0*/  MUFU.EX2 R21, R14 ;  /* 0x0000000e00157308 */ /* 0x000f620000000800 */
[----:B------:R-:W-:Y:S01]  /*41b0*/  @!P6 FMUL R90, R90, 0.5 ;  /* 0x3f0000005a5ae820 */ /* 0x000fe20000400000 */
[----:B--2---:R-:W-:Y:S06]  /*41c0*/  LDS.64 R12, [R20+0x30040] ;  /* 0x03004000140c7984 */ /* 0x004fec0000000a00 */
[----:B------:R-:W2:Y:S08]  /*41d0*/  MUFU.EX2 R22, R129 ;  /* 0x0000008100167308 */ /* 0x000eb00000000800 */
[----:B------:R-:W1:Y:S08]  /*41e0*/  MUFU.EX2 R23, R15 ;  /* 0x0000000f00177308 */ /* 0x000e700000000800 */
[----:B------:R-:W4:Y:S08]  /*41f0*/  MUFU.EX2 R89, R89 ;  /* 0x0000005900597308 */ /* 0x000f300000000800 */
[----:B------:R-:W4:Y:S01]  /*4200*/  MUFU.EX2 R90, R90 ;  /* 0x0000005a005a7308 */ /* 0x000f220000000800 */
[----:B---3--:R-:W-:Y:S01]  /*4210*/  @!P3 FMUL R88, R88, R88 ;  /* 0x000000585858b220 */ /* 0x008fe20000400000 */
[----:B-----5:R-:W-:Y:S01]  /*4220*/  @!P4 FMUL R21, R21, R21 ;  /* 0x000000151515c220 */ /* 0x020fe20000400000 */
[----:B--2---:R-:W-:Y:S01]  /*4230*/  @!P1 FMUL R22, R22, R22 ;  /* 0x0000001616169220 */ /* 0x004fe20000400000 */
[----:B-1----:R-:W-:Y:S01]  /*4240*/  @!P2 FMUL R23, R23, R23 ;  /* 0x000000171717a220 */ /* 0x002fe20000400000 */
[--C-:B------:R-:W-:Y:S01]  /*4250*/  FADD R91, R24, -R4.reuse ;  /* 0x80000004185b7221 */ /* 0x100fe20000000000 */
[----:B------:R-:W-:Y:S01]  /*4260*/  FADD R131, R26, -R4 ;  /* 0x800000041a837221 */ /* 0x000fe20000000000 */
[--C-:B------:R-:W-:Y:S01]  /*4270*/  FADD R4, R25, -R5.reuse ;  /* 0x8000000519047221 */ /* 0x100fe20000000000 */
[----:B----4-:R-:W-:Y:S01]  /*4280*/  @!P5 FMUL R89, R89, R89 ;  /* 0x000000595959d220 */ /* 0x010fe20000400000 */
[----:B------:R-:W-:Y:S01]  /*4290*/  FADD R14, R27, -R5 ;  /* 0x800000051b0e7221 */ /* 0x000fe20000000000 */
[----:B------:R-:W-:Y:S01]  /*42a0*/  F2FP.F16.F32.PACK_AB R24, R19, R18 ;  /* 0x000000121318723e */ /* 0x000fe200000000ff */
[----:B------:R-:W-:Y:S01]  /*42b0*/  @!P6 FMUL R90, R90, R90 ;  /* 0x0000005a5a5ae220 */ /* 0x000fe20000400000 */
[----:B------:R-:W-:Y:S01]  /*42c0*/  F2FP.F16.F32.PACK_AB R25, R21, R88 ;  /* 0x000000581519723e */ /* 0x000fe200000000ff */
[----:B------:R-:W-:Y:S01]  /*42d0*/  FMUL R91, R100, R91 ;  /* 0x0000005b645b7220 */ /* 0x000fe20000400000 */
[----:B------:R-:W-:-:S02]  /*42e0*/  F2FP.F16.F32.PACK_AB R26, R23, R22 ;  /* 0x00000016171a723e */ /* 0x000fc400000000ff */
[----:B------:R-:W-:Y:S01]  /*42f0*/  F2FP.F16.F32.PACK_AB R27, R90, R89 ;  /* 0x000000595a1b723e */ /* 0x000fe200000000ff */
[----:B------:R-:W-:Y:S02]  /*4300*/  FMUL R100, R101, R4 ;  /* 0x0000000465647220 */ /* 0x000fe40000400000 */
[----:B------:R-:W1:Y:S01]  /*4310*/  LDS.64 R4, [R20+0x30060] ;  /* 0x0300600014047984 */ /* 0x000e620000000a00 */
[----:B------:R-:W-:Y:S01]  /*4320*/  WARPGROUP.ARRIVE ;  /* 0x00000000000079c5 */ /* 0x000fe20000000000 */
[----:B------:R-:W-:-:S05]  /*4330*/  UMOV UR15, 0x40000040 ;  /* 0x40000040000f7882 */ /* 0x000fca0000000000 */
[----:B------:R-:W-:Y:S01]  /*4340*/  HGMMA.64x64x16.F32 R152, R24, gdesc[UR12].tnspB, R152, gsb0 ;  /* 0x40e0000c18987df0 */ /* 0x000fe20008000898 */
[----:B------:R-:W-:-:S04]  /*4350*/  FMUL R103, R103, UR12 ;  /* 0x0000000c67677c20 */ /* 0x000fc80008400000 */
[----:B------:R-:W-:Y:S01]  /*4360*/  FMUL R103, R103, R14 ;  /* 0x0000000e67677220 */ /* 0x000fe20000400000 */
[----:B------:R-:W-:Y:S01]  /*4370*/  FADD R30, R30, -R6 ;  /* 0x800000061e1e7221 */ /* 0x000fe20000000000 */
[----:B------:R-:W-:Y:S01]  /*4380*/  FMUL R105, R105, UR12 ;  /* 0x0000000c69697c20 */ /* 0x000fe20008400000 */
[----:B------:R-:W-:Y:S01]  /*4390*/  FMUL R8, R8, UR12 ;  /* 0x0000000c08087c20 */ /* 0x000fe20008400000 */
[----:B------:R-:W-:Y:S01]  /*43a0*/  FMUL R9, R9, UR12 ;  /* 0x0000000c09097c20 */ /* 0x000fe20008400000 */
[----:B------:R-:W-:Y:S01]  /*43b0*/  FMUL R10, R10, UR12 ;  /* 0x0000000c0a0a7c20 */ /* 0x000fe20008400000 */
[----:B------:R-:W-:Y:S01]  /*43c0*/  FMUL R232, R232, UR12 ;  /* 0x0000000ce8e87c20 */ /* 0x000fe20008400000 */
[----:B------:R-:W-:Y:S01]  /*43d0*/  FMUL R233, R233, UR12 ;  /* 0x0000000ce9e97c20 */ /* 0x000fe20008400000 */
[----:B------:R-:W-:Y:S01]  /*43e0*/  FMUL R109, R109, UR12 ;  /* 0x0000000c6d6d7c20 */ /* 0x000fe20008400000 */
[----:B------:R-:W-:Y:S01]  /*43f0*/  FMUL R11, R11, UR12 ;  /* 0x0000000c0b0b7c20 */ /* 0x000fe20008400000 */
[----:B-1----:R-:W-:Y:S01]  /*4400*/  FADD R38, R38, -R4 ;  /* 0x8000000426267221 */ /* 0x002fe20000000000 */
[----:B------:R-:W-:Y:S01]  /*4410*/  FMUL R237, R237, UR12 ;  /* 0x0000000ceded7c20 */ /* 0x000fe20008400000 */
[----:B------:R-:W-:Y:S01]  /*4420*/  FMUL R234, R234, UR12 ;  /* 0x0000000ceaea7c20 */ /* 0x000fe20008400000 */
[----:B------:R-:W-:Y:S01]  /*4430*/  FMUL R106, R106, UR12 ;  /* 0x0000000c6a6a7c20 */ /* 0x000fe20008400000 */
[----:B------:R-:W-:Y:S01]  /*4440*/  FMUL R112, R112, UR12 ;  /* 0x0000000c70707c20 */ /* 0x000fe20008400000 */
[----:B------:R-:W-:-:S02]  /*4450*/  WARPGROUP.DEPBAR.LE gsb0, 0x0 ;  /* 0x00008000000079c5 */ /* 0x000fc40000010000 */
[----:B------:R-:W1:Y:S01]  /*4460*/  LDS.64 R14, [R20+0x30080] ;  /* 0x03008000140e7984 */ /* 0x000e620000000a00 */
[----:B------:R-:W-:Y:S01]  /*4470*/  F2FP.F16.F32.PACK_AB R25, R100, R91 ;  /* 0x0000005b6419723e */ /* 0x000fe200000000ff */
[----:B------:R-:W-:Y:S01]  /*4480*/  FADD R91, R28, -R6 ;  /* 0x800000061c5b7221 */ /* 0x000fe20000000000 */
[--C-:B------:R-:W-:Y:S01]  /*4490*/  FADD R6, R29, -R7.reuse ;  /* 0x800000071d067221 */ /* 0x100fe20000000000 */
[----:B------:R-:W-:Y:S01]  /*44a0*/  FADD R24, R31, -R7 ;  /* 0x800000071f187221 */ /* 0x000fe20000000000 */
[--C-:B------:R-:W-:Y:S01]  /*44b0*/  FADD R7, R32, -R12.reuse ;  /* 0x8000000c20077221 */ /* 0x100fe20000000000 */
[----:B------:R-:W-:Y:S01]  /*44c0*/  FADD R31, R34, -R12 ;  /* 0x8000000c221f7221 */ /* 0x000fe20000000000 */
[----:B------:R-:W-:Y:S01]  /*44d0*/  FADD R12, R33, -R13 ;  /* 0x8000000d210c7221 */ /* 0x000fe20000000000 */
[----:B------:R-:W-:Y:S01]  /*44e0*/  FMUL R26, R105, R6 ;  /* 0x00000006691a7220 */ /* 0x000fe20000400000 */
[----:B------:R-:W-:Y:S02]  /*44f0*/  FMUL R8, R8, R7 ;  /* 0x0000000708087220 */ /* 0x000fe40000400000 */
[----:B------:R-:W-:Y:S01]  /*4500*/  FMUL R9, R9, R12 ;  /* 0x0000000c09097220 */ /* 0x000fe20000400000 */
[----:B------:R-:W2:Y:S01]  /*4510*/  LDS.64 R6, [R20+0x300a0] ;  /* 0x0300a00014067984 */ /* 0x000ea20000000a00 */
[----:B------:R-:W-:Y:S01]  /*4520*/  FMUL R12, R10, R31 ;  /* 0x0000001f0a0c7220 */ /* 0x000fe20000400000 */
[----:B------:R-:W-:-:S02]  /*4530*/  FADD R10, R39, -R5 ;  /* 0x80000005270a7221 */ /* 0x000fc40000000000 */
[----:B------:R-:W-:Y:S01]  /*4540*/  F2FP.F16.F32.PACK_AB R31, R9, R8 ;  /* 0x00000008091f723e */ /* 0x000fe200000000ff */
[----:B------:R-:W-:Y:S01]  /*4550*/  FADD R9, R36, -R4 ;  /* 0x8000000424097221 */ /* 0x000fe20000000000 */
[----:B------:R-:W-:Y:S02]  /*4560*/  FADD R8, R37, -R5 ;  /* 0x8000000525087221 */ /* 0x000fe40000000000 */
[----:B------:R-:W3:Y:S01]  /*4570*/  LDS.64 R4, [R20+0x300c0] ;  /* 0x0300c00014047984 */ /* 0x000ee20000000a00 */
[----:B------:R-:W-:Y:S01]  /*4580*/  FMUL R232, R232, R9 ;  /* 0x00000009e8e87220 */ /* 0x000fe20000400000 */
[----:B------:R-:W-:Y:S02]  /*4590*/  FMUL R233, R233, R8 ;  /* 0x00000008e9e97220 */ /* 0x000fe40000400000 */
[----:B------:R-:W4:Y:S01]  /*45a0*/  LDS.64 R8, [R20+0x300e0] ;  /* 0x0300e00014087984 */ /* 0x000f220000000a00 */
[----:B------:R-:W-:Y:S01]  /*45b0*/  FMUL R28, R109, R24 ;  /* 0x000000186d1c7220 */ /* 0x000fe20000400000 */
[----:B------:R-:W-:Y:S01]  /*45c0*/  FADD R24, R35, -R13 ;  /* 0x8000000d23187221 */ /* 0x000fe20000000000 */
[----:B------:R-:W-:Y:S01]  /*45d0*/  FMUL R237, R237, R10 ;  /* 0x0000000aeded7220 */ /* 0x000fe20000400000 */
[----:B------:R-:W-:-:S02]  /*45e0*/  FMUL R113, R113, UR12 ;  /* 0x0000000c71717c20 */ /* 0x000fc40008400000 */
[----:B------:R-:W-:Y:S01]  /*45f0*/  FMUL R35, R11, R24 ;  /* 0x000000180b237220 */ /* 0x000fe20000400000 */
[--C-:B-1----:R-:W-:Y:S01]  /*4600*/  FADD R11, R40, -R14.reuse ;  /* 0x8000000e280b7221 */ /* 0x102fe20000000000 */
[----:B------:R-:W-:Y:S01]  /*4610*/  FADD R33, R42, -R14 ;  /* 0x8000000e2a217221 */ /* 0x000fe20000000000 */
[--C-:B------:R-:W-:Y:S01]  /*4620*/  FADD R41, R41, -R15.reuse ;  /* 0x8000000f29297221 */ /* 0x100fe20000000000 */
[----:B------:R-:W-:Y:S01]  /*4630*/  FADD R10, R43, -R15 ;  /* 0x8000000f2b0a7221 */ /* 0x000fe20000000000 */
[----:B------:R-:W-:Y:S01]  /*4640*/  FMUL R11, R234, R11 ;  /* 0x0000000bea0b7220 */ /* 0x000fe20000400000 */
[----:B------:R-:W-:Y:S01]  /*4650*/  FMUL R39, R112, R33 ;  /* 0x0000002170277220 */ /* 0x000fe20000400000 */
[----:B------:R-:W-:Y:S01]  /*4660*/  FMUL R106, R106, R41 ;  /* 0x000000296a6a7220 */ /* 0x000fe20000400000 */
[----:B------:R-:W-:Y:S01]  /*4670*/  FMUL R10, R113, R10 ;  /* 0x0000000a710a7220 */ /* 0x000fe20000400000 */
[----:B------:R-:W-:-:S03]  /*4680*/  FMUL R111, R111, UR12 ;  /* 0x0000000c6f6f7c20 */ /* 0x000fc60008400000 */
[----:B------:R-:W-:Y:S02]  /*4690*/  F2FP.F16.F32.PACK_AB R37, R106, R11 ;  /* 0x0000000b6a25723e */ /* 0x000fe400000000ff */
[----:B------:R-:W-:Y:S01]  /*46a0*/  F2FP.F16.F32.PACK_AB R39, R10, R39 ;  /* 0x000000270a27723e */ /* 0x000fe200000000ff */
[--C-:B--2---:R-:W-:Y:S01]  /*46b0*/  FADD R41, R44, -R6.reuse ;  /* 0x800000062c297221 */ /* 0x104fe20000000000 */
[----:B------:R-:W1:Y:S01]  /*46c0*/  LDS.64 R10, [R20+0x30100] ;  /* 0x03010000140a7984 */ /* 0x000e620000000a00 */
[----:B------:R-:W-:Y:S01]  /*46d0*/  FADD R43, R46, -R6 ;  /* 0x800000062e2b7221 */ /* 0x000fe20000000000 */
[--C-:B------:R-:W-:Y:S01]  /*46e0*/  FADD R6, R47, -R7.reuse ;  /* 0x800000072f067221 */ /* 0x100fe20000000000 */
[----:B------:R-:W-:Y:S01]  /*46f0*/  FADD R45, R45, -R7 ;  /* 0x800000072d2d7221 */ /* 0x000fe20000000000 */
[----:B------:R-:W-:Y:S01]  /*4700*/  FMUL R110, R110, UR12 ;  /* 0x0000000c6e6e7c20 */ /* 0x000fe20008400000 */
[--C-:B---3--:R-:W-:Y:S01]  /*4710*/  FADD R7, R48, -R4.reuse ;  /* 0x8000000430077221 */ /* 0x108fe20000000000 */
[----:B------:R-:W-:Y:S01]  /*4720*/  FMUL R14, R111, R6 ;  /* 0x000000066f0e7220 */ /* 0x000fe20000400000 */
[----:B------:R-:W-:Y:S01]  /*4730*/  FMUL R216, R216, UR12 ;  /* 0x0000000cd8d87c20 */ /* 0x000fe20008400000 */
[--C-:B------:R-:W-:Y:S01]  /*4740*/  FADD R6, R49, -R5.reuse ;  /* 0x8000000531067221 */ /* 0x100fe20000000000 */
[----:B------:R-:W-:Y:S01]  /*4750*/  FMUL R217, R217, UR12 ;  /* 0x0000000cd9d97c20 */ /* 0x000fe20008400000 */
[----:B------:R-:W-:Y:S01]  /*4760*/  F2FP.F16.F32.PACK_AB R15, R35, R12 ;  /* 0x0000000c230f723e */ /* 0x000fe200000000ff */
[----:B------:R-:W-:Y:S01]  /*4770*/  FMUL R110, R110, R45 ;  /* 0x0000002d6e6e7220 */ /* 0x000fe20000400000 */
[----:B------:R-:W-:Y:S01]  /*4780*/  FADD R45, R50, -R4 ;  /* 0x80000004322d7221 */ /* 0x000fe20000000000 */
[----:B------:R-:W-:Y:S01]  /*4790*/  FADD R12, R51, -R5 ;  /* 0x80000005330c7221 */ /* 0x000fe20000000000 */
[----:B------:R-:W-:Y:S01]  /*47a0*/  FMUL R7, R216, R7 ;  /* 0x00000007d8077220 */ /* 0x000fe20000400000 */
[----:B------:R-:W2:Y:S01]  /*47b0*/  LDS.64 R4, [R20+0x30120] ;  /* 0x0301200014047984 */ /* 0x000ea20000000a00 */
[----:B------:R-:W-:Y:S01]  /*47c0*/  FMUL R6, R217, R6 ;  /* 0x00000006d9067220 */ /* 0x000fe20000400000 */
[----:B------:R-:W-:Y:S01]  /*47d0*/  FMUL R218, R218, UR12 ;  /* 0x0000000cdada7c20 */ /* 0x000fe20008400000 */
[----:B----4-:R-:W-:-:S03]  /*47e0*/  FADD R47, R52, -R8 ;  /* 0x80000008342f7221 */ /* 0x010fc60000000000 */
[----:B------:R-:W-:Y:S01]  /*47f0*/  FMUL R218, R218, R45 ;  /* 0x0000002ddada7220 */ /* 0x000fe20000400000 */
[----:B------:R-:W-:Y:S01]  /*4800*/  F2FP.F16.F32.PACK_AB R45, R6, R7 ;  /* 0x00000007062d723e */ /* 0x000fe200000000ff */
[----:B------:R-:W-:Y:S01]  /*4810*/  FADD R49, R54, -R8 ;  /* 0x8000000836317221 */ /* 0x000fe20000000000 */
[----:B------:R-:W3:Y:S01]  /*4820*/  LDS.64 R6, [R20+0x30140] ;  /* 0x0301400014067984 */ /* 0x000ee20000000a00 */
[----:B------:R-:W-:Y:S01]  /*4830*/  FMUL R219, R219, UR12 ;  /* 0x0000000cdbdb7c20 */ /* 0x000fe20008400000 */
[--C-:B------:R-:W-:Y:S01]  /*4840*/  FADD R8, R53, -R9.reuse ;  /* 0x8000000935087221 */ /* 0x100fe20000000000 */
[----:B------:R-:W-:Y:S02]  /*4850*/  FMUL R221, R221, UR12 ;  /* 0x0000000cdddd7c20 */ /* 0x000fe40008400000 */
[----:B------:R-:W-:Y:S01]  /*4860*/  FMUL R219, R219, R12 ;  /* 0x0000000cdbdb7220 */ /* 0x000fe20000400000 */
[----:B------:R-:W-:Y:S01]  /*4870*/  FADD R12, R55, -R9 ;  /* 0x80000009370c7221 */ /* 0x000fe20000000000 */
[----:B------:R-:W-:-:S02]  /*4880*/  FMUL R221, R221, R8 ;  /* 0x00000008dddd7220 */ /* 0x000fc40000400000 */
[----:B------:R-:W4:Y:S01]  /*4890*/  LDS.64 R8, [R20+0x30160] ;  /* 0x0301600014087984 */ /* 0x000f220000000a00 */
[----:B------:R-:W-:Y:S01]  /*48a0*/  FMUL R220, R220, UR12 ;  /* 0x0000000cdcdc7c20 */ /* 0x000fe20008400000 */
[----:B------:R-:W-:Y:S01]  /*48b0*/  FMUL R92, R92, UR12 ;  /* 0x0000000c5c5c7c20 */ /* 0x000fe20008400000 */
[----:B------:R-:W-:Y:S02]  /*48c0*/  FMUL R93, R93, UR12 ;  /* 0x0000000c5d5d7c20 */ /* 0x000fe40008400000 */
[----:B------:R-:W-:Y:S01]  /*48d0*/  FMUL R220, R220, R47 ;  /* 0x0000002fdcdc7220 */ /* 0x000fe20000400000 */
[--C-:B-1----:R-:W-:Y:S01]  /*48e0*/  FADD R47, R56, -R10.reuse ;  /* 0x8000000a382f7221 */ /* 0x102fe20000000000 */
[----:B------:R-:W-:Y:S01]  /*48f0*/  FADD R58, R58, -R10 ;  /* 0x8000000a3a3a7221 */ /* 0x000fe20000000000 */
[--C-:B------:R-:W-:Y:S01]  /*4900*/  FADD R10, R57, -R11.reuse ;  /* 0x8000000b390a7221 */ /* 0x100fe20000000000 */
[----:B------:R-:W-:Y:S01]  /*4910*/  FADD R11, R59, -R11 ;  /* 0x8000000b3b0b7221 */ /* 0x000fe20000000000 */
[----:B------:R-:W-:Y:S01]  /*4920*/  FMUL R53, R92, R47 ;  /* 0x0000002f5c357220 */ /* 0x000fe20000400000 */
[----:B------:R-:W-:Y:S01]  /*4930*/  FMUL R116, R116, UR12 ;  /* 0x0000000c74747c20 */ /* 0x000fe20008400000 */
[----:B------:R-:W-:Y:S01]  /*4940*/  FMUL R10, R93, R10 ;  /* 0x0000000a5d0a7220 */ /* 0x000fe20000400000 */
[----:B------:R-:W-:Y:S01]  /*4950*/  FMUL R222, R222, UR12 ;  /* 0x0000000cdede7c20 */ /* 0x000fe20008400000 */
[----:B------:R-:W-:Y:S01]  /*4960*/  FMUL R223, R223, UR12 ;  /* 0x0000000cdfdf7c20 */ /* 0x000fe20008400000 */
[----:B------:R-:W-:Y:S01]  /*4970*/  FMUL R116, R116, R11 ;  /* 0x0000000b74747220 */ /* 0x000fe20000400000 */
[----:B------:R-:W-:Y:S01]  /*4980*/  FMUL R118, R118, UR12 ;  /* 0x0000000c76767c20 */ /* 0x000fe20008400000 */
[----:B------:R-:W-:Y:S01]  /*4990*/  F2FP.F16.F32.PACK_AB R53, R10, R53 ;  /* 0x000000350a35723e */ /* 0x000fe200000000ff */
[----:B------:R-:W-:Y:S01]  /*49a0*/  FMUL R119, R119, UR12 ;  /* 0x0000000c77777c20 */ /* 0x000fe20008400000 */
[----:B------:R-:W1:Y:S01]  /*49b0*/  LDS.64 R10, [R20+0x30180] ;  /* 0x03018000140a7984 */ /* 0x000e620000000a00 */
[----:B------:R-:W-:Y:S01]  /*49c0*/  FMUL R120, R120, UR12 ;  /* 0x0000000c78787c20 */ /* 0x000fe20008400000 */
[--C-:B--2---:R-:W-:Y:S01]  /*49d0*/  FADD R60, R60, -R4.reuse ;  /* 0x800000043c3c7221 */ /* 0x104fe20000000000 */
[--C-:B------:R-:W-:Y:S01]  /*49e0*/  FADD R61, R61, -R5.reuse ;  /* 0x800000053d3d7221 */ /* 0x100fe20000000000 */
[----:B------:R-:W-:Y:S01]  /*49f0*/  FADD R4, R62, -R4 ;  /* 0x800000043e047221 */ /* 0x000fe20000000000 */
[----:B------:R-:W-:Y:S01]  /*4a00*/  FADD R5, R63, -R5 ;  /* 0x800000053f057221 */ /* 0x000fe20000000000 */
[----:B------:R-:W-:Y:S01]  /*4a10*/  FMUL R51, R222, R49 ;  /* 0x00000031de337220 */ /* 0x000fe20000400000 */
[----:B------:R-:W-:Y:S01]  /*4a20*/  FMUL R12, R223, R12 ;  /* 0x0000000cdf0c7220 */ /* 0x000fe20000400000 */
[----:B------:R-:W-:Y:S01]  /*4a30*/  FMUL R118, R118, R61 ;  /* 0x0000003d76767220 */ /* 0x000fe20000400000 */
[----:B------:R-:W-:Y:S01]  /*4a40*/  FMUL R61, R119, R4 ;  /* 0x00000004773d7220 */ /* 0x000fe20000400000 */
[----:B------:R-:W-:Y:S01]  /*4a50*/  FMUL R120, R120, R5 ;  /* 0x0000000578787220 */ /* 0x000fe20000400000 */
[--C-:B---3--:R-:W-:Y:S01]  /*4a60*/  FADD R5, R64, -R6.reuse ;  /* 0x8000000640057221 */ /* 0x108fe20000000000 */
[----:B------:R-:W-:Y:S01]  /*4a70*/  FMUL R94, R94, UR12 ;  /* 0x0000000c5e5e7c20 */ /* 0x000fe20008400000 */
[--C-:B------:R-:W-:Y:S01]  /*4a80*/  FADD R4, R65, -R7.reuse ;  /* 0x8000000741047221 */ /* 0x100fe20000000000 */
[----:B------:R-:W-:Y:S01]  /*4a90*/  FMUL R95, R95, UR12 ;  /* 0x0000000c5f5f7c20 */ /* 0x000fe20008400000 */
[----:B------:R-:W-:Y:S01]  /*4aa0*/  F2FP.F16.F32.PACK_AB R51, R12, R51 ;  /* 0x000000330c33723e */ /* 0x000fe200000000ff */
[----:B------:R-:W-:Y:S01]  /*4ab0*/  FADD R57, R66, -R6 ;  /* 0x8000000642397221 */ /* 0x000fe20000000000 */
[----:B------:R-:W-:Y:S01]  /*4ac0*/  FMUL R96, R96, UR12 ;  /* 0x0000000c60607c20 */ /* 0x000fe20008400000 */
[----:B------:R-:W-:Y:S01]  /*4ad0*/  FADD R12, R67, -R7 ;  /* 0x80000007430c7221 */ /* 0x000fe20000000000 */
[----:B------:R-:W-:Y:S01]  /*4ae0*/  FMUL R5, R94, R5 ;  /* 0x000000055e057220 */ /* 0x000fe20000400000 */
[----:B------:R-:W-:Y:S01]  /*4af0*/  FMUL R4, R95, R4 ;  /* 0x000000045f047220 */ /* 0x000fe20000400000 */
[----:B------:R-:W2:Y:S01]  /*4b00*/  LDS.64 R6, [R20+0x301a0] ;  /* 0x0301a00014067984 */ /* 0x000ea20000000a00 */
[----:B------:R-:W-:Y:S01]  /*4b10*/  FMUL R96, R96, R57 ;  /* 0x0000003960607220 */ /* 0x000fe20000400000 */
[--C-:B----4-:R-:W-:Y:S01]  /*4b20*/  FADD R57, R68, -R8.reuse ;  /* 0x8000000844397221 */ /* 0x110fe20000000000 */
[----:B------:R-:W-:Y:S01]  /*4b30*/  FADD R70, R70, -R8 ;  /* 0x8000000846467221 */ /* 0x000fe20000000000 */
[----:B------:R-:W-:Y:S01]  /*4b40*/  F2FP.F16.F32.PACK_AB R63, R4, R5 ;  /* 0x00000005043f723e */ /* 0x000fe200000000ff */
[--C-:B------:R-:W-:Y:S01]  /*4b50*/  FADD R8, R69, -R9.reuse ;  /* 0x8000000945087221 */ /* 0x100fe20000000000 */
[----:B------:R-:W-:Y:S01]  /*4b60*/  FMUL R97, R97, UR12 ;  /* 0x0000000c61617c20 */ /* 0x000fe20008400000 */
[----:B------:R-:W3:Y:S01]  /*4b70*/  LDS.64 R4, [R20+0x301c0] ;  /* 0x0301c00014047984 */ /* 0x000ee20000000a00 */
[----:B------:R-:W-:Y:S01]  /*4b80*/  FADD R9, R71, -R9 ;  /* 0x8000000947097221 */ /* 0x000fe20000000000 */
[----:B------:R-:W-:Y:S01]  /*4b90*/  FMUL R99, R99, UR12 ;  /* 0x0000000c63637c20 */ /* 0x000fe20008400000 */
[----:B------:R-:W-:Y:S01]  /*4ba0*/  FMUL R122, R122, UR12 ;  /* 0x0000000c7a7a7c20 */ /* 0x000fe20008400000 */
[----:B------:R-:W-:-:S02]  /*4bb0*/  FMUL R97, R97, R12 ;  /* 0x0000000c61617220 */ /* 0x000fc40000400000 */
[----:B------:R-:W-:Y:S01]  /*4bc0*/  FMUL R12, R99, R8 ;  /* 0x00000008630c7220 */ /* 0x000fe20000400000 */
[----:B------:R-:W-:Y:S02]  /*4bd0*/  FMUL R122, R122, R9 ;  /* 0x000000097a7a7220 */ /* 0x000fe40000400000 */
[----:B------:R-:W4:Y:S01]  /*4be0*/  LDS.64 R8, [R20+0x301e0] ;  /* 0x0301e00014087984 */ /* 0x000f220000000a00 */
[----:B------:R-:W-:Y:S01]  /*4bf0*/  FMUL R125, R125, UR12 ;  /* 0x0000000c7d7d7c20 */ /* 0x000fe20008400000 */
[----:B------:R-:W-:Y:S01]  /*4c00*/  FMUL R126, R126, UR12 ;  /* 0x0000000c7e7e7c20 */ /* 0x000fe20008400000 */
[--C-:B-1----:R-:W-:Y:S01]  /*4c10*/  FADD R72, R72, -R10.reuse ;  /* 0x8000000a48487221 */ /* 0x102fe20000000000 */
[--C-:B------:R-:W-:Y:S01]  /*4c20*/  FADD R73, R73, -R11.reuse ;  /* 0x8000000b49497221 */ /* 0x100fe20000000000 */
[----:B------:R-:W-:Y:S01]  /*4c30*/  FADD R10, R74, -R10 ;  /* 0x8000000a4a0a7221 */ /* 0x000fe20000000000 */
[----:B------:R-:W-:-:S03]  /*4c40*/  FADD R11, R75, -R11 ;  /* 0x8000000b4b0b7221 */ /* 0x000fc60000000000 */
[----:B------:R-:W-:Y:S01]  /*4c50*/  FMUL R10, R125, R10 ;  /* 0x0000000a7d0a7220 */ /* 0x000fe20000400000 */
[----:B------:R-:W-:Y:S01]  /*4c60*/  FMUL R11, R126, R11 ;  /* 0x0000000b7e0b7220 */ /* 0x000fe20000400000 */
[----:B------:R-:W-:Y:S01]  /*4c70*/  FMUL R16, R16, UR12 ;  /* 0x0000000c10107c20 */ /* 0x000fe20008400000 */
[----:B------:R-:W-:-:S03]  /*4c80*/  FMUL R17, R17, UR12 ;  /* 0x0000000c11117c20 */ /* 0x000fc60008400000 */
[----:B------:R-:W-:Y:S01]  /*4c90*/  F2FP.F16.F32.PACK_AB R71, R11, R10 ;  /* 0x0000000a0b47723e */ /* 0x000fe200000000ff */
[----:B------:R-:W-:Y:S01]  /*4ca0*/  FMUL R18, R18, UR12 ;  /* 0x0000000c12127c20 */ /* 0x000fe20008400000 */
[----:B------:R-:W-:Y:S01]  /*4cb0*/  FMUL R19, R19, UR12 ;  /* 0x0000000c13137c20 */ /* 0x000fe20008400000 */
[----:B------:R-:W-:Y:S01]  /*4cc0*/  FMUL R21, R21, UR12 ;  /* 0x0000000c15157c20 */ /* 0x000fe20008400000 */
[--C-:B--2---:R-:W-:Y:S01]  /*4cd0*/  FADD R76, R76, -R6.reuse ;  /* 0x800000064c4c7221 */ /* 0x104fe20000000000 */
[----:B------:R-:W-:Y:S01]  /*4ce0*/  FADD R11, R78, -R6 ;  /* 0x800000064e0b7221 */ /* 0x000fe20000000000 */
[--C-:B------:R-:W-:Y:S01]  /*4cf0*/  FADD R6, R79, -R7.reuse ;  /* 0x800000074f067221 */ /* 0x100fe20000000000 */
[----:B------:R-:W-:Y:S02]  /*4d00*/  FADD R77, R77, -R7 ;  /* 0x800000074d4d7221 */ /* 0x000fe40000000000 */
[----:B------:R-:W-:Y:S01]  /*4d10*/  FMUL R16, R16, R11 ;  /* 0x0000000b10107220 */ /* 0x000fe20000400000 */
[----:B------:R-:W-:Y:S01]  /*4d20*/  FMUL R17, R17, R6 ;  /* 0x0000000611117220 */ /* 0x000fe20000400000 */
[--C-:B---3--:R-:W-:Y:S01]  /*4d30*/  FADD R7, R80, -R4.reuse ;  /* 0x8000000450077221 */ /* 0x108fe20000000000 */
[----:B------:R-:W-:Y:S01]  /*4d40*/  FADD R11, R82, -R4 ;  /* 0x80000004520b7221 */ /* 0x000fe20000000000 */
[--C-:B------:R-:W-:Y:S01]  /*4d50*/  FADD R6, R81, -R5.reuse ;  /* 0x8000000551067221 */ /* 0x100fe20000000000 */
[----:B------:R-:W-:Y:S01]  /*4d60*/  FADD R4, R83, -R5 ;  /* 0x8000000553047221 */ /* 0x000fe20000000000 */
[----:B------:R-:W-:Y:S01]  /*4d70*/  UIADD3 UR36, UR36, 0x1, URZ ;  /* 0x0000000124247890 */ /* 0x000fe2000fffe03f */
[----:B------:R-:W-:Y:S01]  /*4d80*/  ISETP.NE.AND P2, PT, RZ, UR9, PT ;  /* 0x00000009ff007c0c */ /* 0x000fe2000bf45270 */
[----:B------:R-:W-:Y:S01]  /*4d90*/  FMUL R18, R18, R7 ;  /* 0x0000000712127220 */ /* 0x000fe20000400000 */
[----:B------:R-:W-:Y:S01]  /*4da0*/  FMUL R19, R19, R6 ;  /* 0x0000000613137220 */ /* 0x000fe20000400000 */
[----:B------:R-:W-:Y:S01]  /*4db0*/  FMUL R88, R88, UR12 ;  /* 0x0000000c58587c20 */ /* 0x000fe20008400000 */
[----:B------:R-:W-:Y:S01]  /*4dc0*/  FMUL R21, R21, R4 ;  /* 0x0000000415157220 */ /* 0x000fe20000400000 */
[----:B------:R-:W-:Y:S01]  /*4dd0*/  UISETP.NE.AND UP0, UPT, UR36, 0x2, UPT ;  /* 0x000000022400788c */ /* 0x000fe2000bf05270 */
[--C-:B----4-:R-:W-:Y:S01]  /*4de0*/  FADD R5, R84, -R8.reuse ;  /* 0x8000000854057221 */ /* 0x110fe20000000000 */
[--C-:B------:R-:W-:Y:S01]  /*4df0*/  FADD R4, R85, -R9.reuse ;  /* 0x8000000955047221 */ /* 0x100fe20000000000 */
        /* <DEDUP_REMOVED lines=16> */
[----:B------:R-:W-:Y:S01]  /*4f00*/  FADD R8, R86, -R8 ;  /* 0x8000000856087221 */ /* 0x000fe20000000000 */
[----:B------:R-:W-:Y:S01]  /*4f10*/  FADD R9, R87, -R9 ;  /* 0x8000000957097221 */ /* 0x000fe20000000000 */
[----:B------:R-:W-:Y:S01]  /*4f20*/  FMUL R89, R89, UR12 ;  /* 0x0000000c59597c20 */ /* 0x000fe20008400000 */
[----:B------:R-:W-:Y:S01]  /*4f30*/  FMUL R90, R90, UR12 ;  /* 0x0000000c5a5a7c20 */ /* 0x000fe20008400000 */
[----:B------:R-:W-:Y:S01]  /*4f40*/  FMUL R88, R88, R11 ;  /* 0x0000000b58587220 */ /* 0x000fe20000400000 */
[----:B------:R-:W-:Y:S01]  /*4f50*/  USEL UR14, URZ, 0x1, UP0 ;  /* 0x000000013f0e7887 */ /* 0x000fe20008000000 */
[----:B------:R-:W-:Y:S01]  /*4f60*/  F2FP.F16.F32.PACK_AB R11, R19, R18 ;  /* 0x00000012130b723e */ /* 0x000fe200000000ff */
[----:B------:R-:W-:Y:S01]  /*4f70*/  FMUL R102, R102, R131 ;  /* 0x0000008366667220 */ /* 0x000fe20000400000 */
        /* <DEDUP_REMOVED lines=17> */
[----:B------:R-:W-:-:S02]  /*5090*/  USEL UR36, UR36, URZ, UP0 ;  /* 0x0000003f24247287 */ /* 0x000fc40008000000 */
[----:B------:R-:W-:Y:S01]  /*50a0*/  ULOP3.LUT UR23, UR23, UR14, URZ, 0x3c, !UPT ;  /* 0x0000000e17177292 */ /* 0x000fe2000f8e3c3f */
[----:B------:R-:W-:Y:S02]  /*50b0*/  F2FP.F16.F32.PACK_AB R27, R103, R102 ;  /* 0x00000066671b723e */ /* 0x000fe400000000ff */
[----:B------:R-:W-:Y:S02]  /*50c0*/  F2FP.F16.F32.PACK_AB R13, R26, R91 ;  /* 0x0000005b1a0d723e */ /* 0x000fe400000000ff */
[----:B------:R-:W-:Y:S02]  /*50d0*/  F2FP.F16.F32.PACK_AB R29, R28, R29 ;  /* 0x0000001d1c1d723e */ /* 0x000fe400000000ff */
[----:B------:R-:W-:Y:S02]  /*50e0*/  F2FP.F16.F32.PACK_AB R33, R233, R232 ;  /* 0x000000e8e921723e */ /* 0x000fe400000000ff */
[----:B------:R-:W-:Y:S02]  /*50f0*/  F2FP.F16.F32.PACK_AB R35, R237, R38 ;  /* 0x00000026ed23723e */ /* 0x000fe400000000ff */
[----:B------:R-:W-:-:S02]  /*5100*/  F2FP.F16.F32.PACK_AB R41, R110, R41 ;  /* 0x000000296e29723e */ /* 0x000fc400000000ff */
        /* <DEDUP_REMOVED lines=14> */
[----:B------:R-:W-:Y:S01]  /*51f0*/  F2FP.F16.F32.PACK_AB R19, R19, R8 ;  /* 0x000000081313723e */ /* 0x000fe200000000ff */
[----:B------:R-:W-:Y:S06]  /*5200*/  @P2 BRA `(.L_x_24) ;  /* 0x0000000000182947 */ /* 0x000fec0003800000 */
[----:B------:R-:W-:Y:S01]  /*5210*/  ULEA UR14, UR36, UR39, 0x1 ;  /* 0x00000027240e7291 */ /* 0x000fe2000f8e083f */
[----:B------:R-:W-:-:S03]  /*5220*/  IMAD.U32 R4, RZ, RZ, UR23 ;  /* 0x00000017ff047e24 */ /* 0x000fc6000f8e00ff */
[----:B------:R-:W-:Y:S02]  /*5230*/  ULEA UR14, UR14, UR37, 0x3 ;  /* 0x000000250e0e7291 */ /* 0x000fe4000f8e183f */
[----:B------:R-:W-:-:S07]  /*5240*/  SHF.L.U32 R4, R4, 0x1f, RZ ;  /* 0x0000001f04047819 */ /* 0x000fce00000006ff */
[----:B------:R-:W1:Y:S02]  /*5250*/  SYNCS.PHASECHK.TRANS64.TRYWAIT P1, [UR14+0x308a0], R4 ;  /* 0x0308a004ff0075a7 */ /* 0x000e64000802014e */
[----:B-1----:R-:W-:Y:S05]  /*5260*/  @!P1 BRA `(.L_x_25) ;  /* 0x0000006c00fc9947 */ /* 0x002fea0003800000 */
.L_x_24:
[----:B------:R2:W-:Y:S04]  /*5270*/  STS [R0+0x8000], R25 ;  /* 0x0080001900007388 */ /* 0x0005e80000000800 */
        /* <DEDUP_REMOVED lines=30> */
[----:B------:R2:W-:Y:S01]  /*5460*/  STS [R0+0x8f80], R19 ;  /* 0x008f801300007388 */ /* 0x0005e20000000800 */
[----:B------:R-:W-:Y:S01]  /*5470*/  @!PT LDS RZ, [RZ] ;  /* 0x00000000fffff984 */ /* 0x000fe20000000800 */
[----:B------:R-:W-:Y:S01]  /*5480*/  @!PT LDS RZ, [RZ] ;  /* 0x00000000fffff984 */ /* 0x000fe20000000800 */
[----:B------:R-:W-:Y:S01]  /*5490*/  @!PT LDS RZ, [RZ] ;  /* 0x00000000fffff984 */ /* 0x000fe20000000800 */
[----:B------:R-:W-:Y:S01]  /*54a0*/  @!PT LDS RZ, [RZ] ;  /* 0x00000000fffff984 */ /* 0x000fe20000000800 */
[----:B------:R3:W-:Y:S06]  /*54b0*/  MEMBAR.ALL.CTA ;  /* 0x0000000000007992 */ /* 0x0007ec0000008000 */
[----:B---3--:R-:W3:Y:S01]  /*54c0*/  FENCE.VIEW.ASYNC.S ;  /* 0x00000000000073c6 */ /* 0x008ee20000000000 */
[----:B------:R-:W-:Y:S05]  /*54d0*/  @P2 BRA `(.L_x_26) ;  /* 0x0000000000242947 */ /* 0x000fea0003800000 */
[----:B------:R-:W-:Y:S02]  /*54e0*/  USHF.L.U32 UR14, UR36, 0x1, URZ ;  /* 0x00000001240e7899 */ /* 0x000fe4000800063f */
[----:B------:R-:W-:Y:S02]  /*54f0*/  UIADD3 UR36, UR36, 0x1, URZ ;  /* 0x0000000124247890 */ /* 0x000fe4000fffe03f */
[----:B------:R-:W-:Y:S02]  /*5500*/  ULOP3.LUT UR14, UR14, 0xfffffffe, UR27, 0xe2, !UPT ;  /* 0xfffffffe0e0e7892 */ /* 0x000fe4000f8ee21b */
[----:B------:R-:W-:Y:S02]  /*5510*/  UISETP.NE.AND UP0, UPT, UR36, 0x2, UPT ;  /* 0x000000022400788c */ /* 0x000fe4000bf05270 */
[----:B------:R-:W-:Y:S02]  /*5520*/  ULEA UR14, UR14, UR37, 0x3 ;  /* 0x000000250e0e7291 */ /* 0x000fe4000f8e183f */
[----:B------:R-:W-:-:S07]  /*5530*/  USEL UR36, UR36, URZ, UP0 ;  /* 0x0000003f24247287 */ /* 0x000fce0008000000 */
[----:B---3--:R-:W-:Y:S01]  /*5540*/  SYNCS.ARRIVE.TRANS64.A1T0 RZ, [UR14+0x308a0], RZ ;  /* 0x0308a0ffffff79a7 */ /* 0x008fe2000810000e */
[----:B------:R-:W-:-:S04]  /*5550*/  USEL UR14, URZ, 0x1, UP0 ;  /* 0x000000013f0e7887 */ /* 0x000fc80008000000 */
[----:B------:R-:W-:-:S12]  /*5560*/  ULOP3.LUT UR23, UR23, UR14, URZ, 0x3c, !UPT ;  /* 0x0000000e17177292 */ /* 0x000fd8000f8e3c3f */
.L_x_26:
[----:B------:R-:W-:-:S06]  /*5570*/  UISETP.NE.AND UP0, UPT, UR9, 0x1, UPT ;  /* 0x000000010900788c */ /* 0x000fcc000bf05270 */
[----:B------:R-:W-:-:S13]  /*5580*/  PLOP3.LUT P1, PT, PT, PT, UP0, 0x80, 0x0 ;  /* 0x000000000000781c */ /* 0x000fda0003f2f008 */
[----:B------:R-:W-:Y:S05]  /*5590*/  @!P1 BRA `(.L_x_27) ;  /* 0x00000004002c9947 */ /* 0x000fea0003800000 */
[----:B------:R-:W-:Y:S01]  /*55a0*/  UIADD3 UR14, UR37, 0x8000, URZ ;  /* 0x00008000250e7890 */ /* 0x000fe2000fffe03f */
[----:B---3--:R-:W-:Y:S01]  /*55b0*/  WARPGROUP.ARRIVE ;  /* 0x00000000000079c5 */ /* 0x008fe20000000000 */
[----:B------:R-:W-:Y:S02]  /*55c0*/  ULEA UR29, UR30, UR29, 0xa ;  /* 0x0000001d1e1d7291 */ /* 0x000fe4000f8e503f */
[----:B------:R-:W-:Y:S01]  /*55d0*/  USHF.R.U32.HI UR14, URZ, 0x4, UR14 ;  /* 0x000000043f0e7899 */ /* 0x000fe2000801160e */
[----:B------:R-:W-:Y:S01]  /*55e0*/  UMOV UR19, 0x40000040 ;  /* 0x4000004000137882 */ /* 0x000fe20000000000 */
[----:B------:R-:W-:Y:S02]  /*55f0*/  UMOV UR17, 0x80 ;  /* 0x0000008000117882 */ /* 0x000fe40000000000 */
[----:B------:R-:W-:Y:S01]  /*5600*/  ULOP3.LUT UR14, UR14, 0x3fff, URZ, 0xc0, !UPT ;  /* 0x00003fff0e0e7892 */ /* 0x000fe2000f8ec03f */
[----:B------:R-:W-:Y:S01]  /*5610*/  UMOV UR18, UR29 ;  /* 0x0000001d00127c82 */ /* 0x000fe20008000000 */
[----:B------:R-:W-:-:S02]  /*5620*/  UISETP.NE.AND UP0, UPT, UR20, 0x3, UPT ;  /* 0x000000031400788c */ /* 0x000fc4000bf05270 */
[----:B------:R-:W-:-:S04]  /*5630*/  ULOP3.LUT UR14, UR14, 0x80000, URZ, 0xfc, !UPT ;  /* 0x000800000e0e7892 */ /* 0x000fc8000f8efc3f */
[----:B------:R-:W-:Y:S01]  /*5640*/  ULEA UR14, UR9, UR14, 0xa ;  /* 0x0000000e090e7291 */ /* 0x000fe2000f8e503f */
[----:B------:R-:W-:-:S06]  /*5650*/  PLOP3.LUT P2, PT, PT, PT, UP0, 0x80, 0x0 ;  /* 0x000000000000781c */ /* 0x000fcc0003f4f008 */
[----:B------:R-:W-:Y:S02]  /*5660*/  UMOV UR16, UR14 ;  /* 0x0000000e00107c82 */ /* 0x000fe40008000000 */
[----:B------:R-:W-:Y:S01]  /*5670*/  HGMMA.64x64x16.F32 R184, gdesc[UR16].tnspB, R184, gsb0 ;  /* 0x40e0000010b879f0 */ /* 0x000fe200080008b8 */
[----:B------:R-:W-:Y:S02]  /*5680*/  UIADD3 UR18, UR29, 0x80, URZ ;  /* 0x000000801d127890 */ /* 0x000fe4000fffe03f */
[----:B------:R-:W-:Y:S01]  /*5690*/  UIADD3 UR16, UR14, 0x10, URZ ;  /* 0x000000100e107890 */ /* 0x000fe2000fffe03f */
[----:B------:R-:W-:Y:S01]  /*56a0*/  UMOV UR19, 0x40000040 ;  /* 0x4000004000137882 */ /* 0x000fe20000000000 */
[----:B------:R-:W-:Y:S01]  /*56b0*/  UMOV UR17, 0x80 ;  /* 0x0000008000117882 */ /* 0x000fe20000000000 */
[----:B------:R-:W-:Y:S02]  /*56c0*/  WARPGROUP.DEPBAR.LE gsb0, 0x0 ;  /* 0x00008000000079c5 */ /* 0x000fe40000010000 */
[----:B------:R-:W-:-:S06]  /*56d0*/  WARPGROUP.ARRIVE ;  /* 0x00000000000079c5 */ /* 0x000fcc0000000000 */
        /* <DEDUP_REMOVED lines=42> */
[----:B------:R-:W-:Y:S03]  /*5980*/  HGMMA.64x64x16.F32 R184, gdesc[UR16].tnspB, R184, gsb0 ;  /* 0x40e0000010b879f0 */ /* 0x000fe600080008b8 */
[----:B------:R-:W-:Y:S02]  /*5990*/  WARPGROUP.DEPBAR.LE gsb0, 0x0 ;  /* 0x00008000000079c5 */ /* 0x000fe40000010000 */
[----:B------:R-:W-:Y:S05]  /*59a0*/  @!P2 BRA `(.L_x_28) ;  /* 0x000000000004a947 */ /* 0x000fea0003800000 */
[----:B------:R-:W-:Y:S01]  /*59b0*/  BPT.TRAP 0x1 ;  /* 0x000000040000795c */ /* 0x000fe20000300000 */
.L_x_28:
[----:B------:R-:W-:Y:S01]  /*59c0*/  ULEA UR14, UR6, UR37, 0x3 ;  /* 0x00000025060e7291 */ /* 0x000fe2000f8e183f */
[----:B-1----:R-:W-:-:S05]  /*59d0*/  IMAD.U32 R4, RZ, RZ, UR21 ;  /* 0x00000015ff047e24 */ /* 0x002fca000f8e00ff */
[----:B------:R-:W-:-:S04]  /*59e0*/  SHF.L.U32 R4, R4, 0x1f, RZ ;  /* 0x0000001f04047819 */ /* 0x000fc800000006ff */
[----:B------:R-:W1:Y:S02]  /*59f0*/  SYNCS.PHASECHK.TRANS64.TRYWAIT P1, [UR14+0x30890], R4 ;  /* 0x03089004ff0075a7 */ /* 0x000e64000802014e */
[----:B-1----:R-:W-:Y:S05]  /*5a00*/  @!P1 BRA `(.L_x_29) ;  /* 0x00000068002c9947 */ /* 0x002fea0003800000 */
.L_x_132:
[----:B------:R-:W-:Y:S05]  /*5a10*/  @!P2 BRA `(.L_x_30) ;  /* 0x000000000004a947 */ /* 0x000fea0003800000 */
[----:B------:R-:W-:Y:S01]  /*5a20*/  BPT.TRAP 0x1 ;  /* 0x000000040000795c */ /* 0x000fe20000300000 */
.L_x_30:
[----:B------:R-:W-:Y:S01]  /*5a30*/  SYNCS.ARRIVE.TRANS64.A1T0 RZ, [UR14+0x30880], RZ ;  /* 0x030880ffffff79a7 */ /* 0x000fe2000810000e */
[----:B------:R-:W-:Y:S05]  /*5a40*/  BRA `(.L_x_31) ;  /* 0x0000001800cc7947 */ /* 0x000fea0003800000 */
.L_x_27:
[----:B------:R-:W-:Y:S01]  /*5a50*/  ULEA UR14, UR36, UR39, 0x1 ;  /* 0x00000027240e7291 */ /* 0x000fe2000f8e083f */
[----:B-1----:R-:W-:-:S03]  /*5a60*/  IMAD.U32 R4, RZ, RZ, UR23 ;  /* 0x00000017ff047e24 */ /* 0x002fc6000f8e00ff */
[----:B------:R-:W-:Y:S02]  /*5a70*/  ULEA UR14, UR14, UR26, 0x3 ;  /* 0x0000001a0e0e7291 */ /* 0x000fe4000f8e183f */
[----:B------:R-:W-:-:S07]  /*5a80*/  SHF.L.U32 R4, R4, 0x1f, RZ ;  /* 0x0000001f04047819 */ /* 0x000fce00000006ff */
[----:B---3--:R-:W1:Y:S02]  /*5a90*/  SYNCS.PHASECHK.TRANS64.TRYWAIT P1, [UR14], R4 ;  /* 0x00000004ff0075a7 */ /* 0x008e64000802014e */
[----:B-1----:R-:W-:Y:S05]  /*5aa0*/  @!P1 BRA `(.L_x_32) ;  /* 0x00000068001c9947 */ /* 0x002fea0003800000 */
.L_x_133:
[----:B------:R-:W-:Y:S01]  /*5ab0*/  UIADD3 UR14, UR37, 0x8000, URZ ;  /* 0x00008000250e7890 */ /* 0x000fe2000fffe03f */
[----:B--2---:R-:W-:Y:S01]  /*5ac0*/  WARPGROUP.ARRIVE ;  /* 0x00000000000079c5 */ /* 0x004fe20000000000 */
[----:B------:R-:W-:Y:S02]  /*5ad0*/  USHF.L.U32 UR15, UR22, 0x9, URZ ;  /* 0x00000009160f7899 */ /* 0x000fe4000800063f */
[----:B------:R-:W-:Y:S02]  /*5ae0*/  USHF.R.U32.HI UR14, URZ, 0x4, UR14 ;  /* 0x000000043f0e7899 */ /* 0x000fe4000801160e */
[----:B------:R-:W-:Y:S02]  /*5af0*/  ULOP3.LUT UR34, UR15, 0x400, URZ, 0x3c, !UPT ;  /* 0x000004000f227892 */ /* 0x000fe4000f8e3c3f */
[----:B------:R-:W-:Y:S02]  /*5b00*/  ULOP3.LUT UR14, UR14, 0x3fff, URZ, 0xc0, !UPT ;  /* 0x00003fff0e0e7892 */ /* 0x000fe4000f8ec03f */
[----:B------:R-:W-:-:S02]  /*5b10*/  UIADD3 UR18, UR28, UR34, URZ ;  /* 0x000000221c127290 */ /* 0x000fc4000fffe03f */
[----:B------:R-:W-:Y:S01]  /*5b20*/  ULOP3.LUT UR31, UR14, 0x800000, URZ, 0xfc, !UPT ;  /* 0x008000000e1f7892 */ /* 0x000fe2000f8efc3f */
[----:B------:R-:W-:Y:S01]  /*5b30*/  UMOV UR19, 0x40000040 ;  /* 0x4000004000137882 */ /* 0x000fe20000000000 */
[----:B------:R-:W-:Y:S02]  /*5b40*/  UMOV UR17, 0x8 ;  /* 0x0000000800117882 */ /* 0x000fe40000000000 */
[----:B------:R-:W-:Y:S02]  /*5b50*/  UIADD3 UR35, UR31, 0x40, URZ ;  /* 0x000000401f237890 */ /* 0x000fe4000fffe03f */
[----:B------:R-:W-:Y:S01]  /*5b60*/  ULOP3.LUT UR14, UR14, 0x80000, URZ, 0xfc, !UPT ;  /* 0x000800000e0e7892 */ /* 0x000fe2000f8efc3f */
[----:B------:R-:W-:Y:S01]  /*5b70*/  UMOV UR16, UR31 ;  /* 0x0000001f00107c82 */ /* 0x000fe20008000000 */
[----:B------:R-:W-:Y:S01]  /*5b80*/  ULEA UR29, UR30, UR29, 0xa ;  /* 0x0000001d1e1d7291 */ /* 0x000fe2000f8e503f */
[----:B------:R-:W-:Y:S02]  /*5b90*/  HGMMA.64x64x16.F32 R56, gdesc[UR16].tnspA.tnspB, RZ, !UPT, gsb0 ;  /* 0x60e00000103879f0 */ /* 0x000fe4000c0008ff */
[----:B------:R-:W-:Y:S01]  /*5ba0*/  UMOV UR16, UR35 ;  /* 0x0000002300107c82 */ /* 0x000fe20008000000 */
[----:B------:R-:W-:Y:S01]  /*5bb0*/  UMOV UR17, 0x8 ;  /* 0x0000000800117882 */ /* 0x000fe20000000000 */
[----:B------:R-:W-:-:S02]  /*5bc0*/  UIADD3 UR35, UR31, 0x140, URZ ;  /* 0x000001401f237890 */ /* 0x000fc4000fffe03f */
[----:B------:R-:W-:-:S06]  /*5bd0*/  UISETP.NE.AND UP0, UPT, UR20, 0x3, UPT ;  /* 0x000000031400788c */ /* 0x000fcc000bf05270 */
[----:B------:R-:W-:Y:S01]  /*5be0*/  PLOP3.LUT P1, PT, PT, PT, UP0, 0x80, 0x0 ;  /* 0x000000000000781c */ /* 0x000fe20003f2f008 */
[----:B------:R-:W-:Y:S02]  /*5bf0*/  WARPGROUP.DEPBAR.LE gsb0, 0x0 ;  /* 0x00008000000079c5 */ /* 0x000fe40000010000 */
[----:B------:R-:W-:-:S06]  /*5c00*/  WARPGROUP.ARRIVE ;  /* 0x00000000000079c5 */ /* 0x000fcc0000000000 */
[----:B------:R-:W-:Y:S01]  /*5c10*/  HGMMA.64x64x16.F32 R24, gdesc[UR16].tnspA.tnspB, RZ, !UPT, gsb0 ;  /* 0x60e00000101879f0 */ /* 0x000fe2000c0008ff */
[----:B------:R-:W-:Y:S02]  /*5c20*/  UIADD3 UR18, UR34, 0x80, UR28 ;  /* 0x0000008022127890 */ /* 0x000fe4000fffe01c */
[----:B------:R-:W-:Y:S01]  /*5c30*/  UIADD3 UR16, UR31, 0x100, URZ ;  /* 0x000001001f107890 */ /* 0x000fe2000fffe03f */
[----:B------:R-:W-:Y:S01]  /*5c40*/  UMOV UR19, 0x40000040 ;  /* 0x4000004000137882 */ /* 0x000fe20000000000 */
[----:B------:R-:W-:Y:S01]  /*5c50*/  UMOV UR17, 0x8 ;  /* 0x0000000800117882 */ /* 0x000fe20000000000 */
[----:B------:R-:W-:Y:S02]  /*5c60*/  WARPGROUP.DEPBAR.LE gsb0, 0x0 ;  /* 0x00008000000079c5 */ /* 0x000fe40000010000 */
[----:B------:R-:W-:-:S06]  /*5c70*/  WARPGROUP.ARRIVE ;  /* 0x00000000000079c5 */ /* 0x000fcc0000000000 */
[----:B------:R-:W-:Y:S01]  /*5c80*/  HGMMA.64x64x16.F32 R56, gdesc[UR16].tnspA.tnspB, R56, gsb0 ;  /* 0x60e00000103879f0 */ /* 0x000fe20008000838 */
[----:B------:R-:W-:Y:S01]  /*5c90*/  UMOV UR16, UR35 ;  /* 0x0000002300107c82 */ /* 0x000fe20008000000 */
[----:B------:R-:W-:Y:S01]  /*5ca0*/  UMOV UR17, 0x8 ;  /* 0x0000000800117882 */ /* 0x000fe20000000000 */
[----:B------:R-:W-:Y:S01]  /*5cb0*/  UIADD3 UR35, UR31, 0x240, URZ ;  /* 0x000002401f237890 */ /* 0x000fe2000fffe03f */
[----:B------:R-:W-:Y:S02]  /*5cc0*/  WARPGROUP.DEPBAR.LE gsb0, 0x0 ;  /* 0x00008000000079c5 */ /* 0x000fe40000010000 */
[----:B------:R-:W-:-:S06]  /*5cd0*/  WARPGROUP.ARRIVE ;  /* 0x00000000000079c5 */ /* 0x000fcc0000000000 */
[----:B------:R-:W-:Y:S01]  /*5ce0*/  HGMMA.64x64x16.F32 R24, gdesc[UR16].tnspA.tnspB, R24, gsb0 ;  /* 0x60e00000101879f0 */ /* 0x000fe20008000818 */
        /* <DEDUP_REMOVED lines=9> */
[----:B------:R-:W-:Y:S02]  /*5d80*/  WARPGROUP.DEPBAR.LE gsb0, 0x0 ;  /* 0x00008000000079c5 */ /* 0x000fe40000010000 */
[----:B------:R-:W-:-:S06]  /*5d90*/  WARPGROUP.ARRIVE ;  /* 0x00000000000079c5 */ /* 0x000fcc0000000000 */
[----:B------:R-:W-:Y:S01]  /*5da0*/  HGMMA.64x64x16.F32 R24, gdesc[UR16].tnspA.tnspB, R24, gsb0 ;  /* 0x60e00000101879f0 */ /* 0x000fe20008000818 */
[----:B------:R-:W-:Y:S02]  /*5db0*/  UIADD3 UR18, UR34, 0x180, UR28 ;  /* 0x0000018022127890 */ /* 0x000fe4000fffe01c */
[----:B------:R-:W-:Y:S01]  /*5dc0*/  UIADD3 UR16, UR31, 0x300, URZ ;  /* 0x000003001f107890 */ /* 0x000fe2000fffe03f */
[----:B------:R-:W-:Y:S01]  /*5dd0*/  UMOV UR19, 0x40000040 ;  /* 0x4000004000137882 */ /* 0x000fe20000000000 */
[----:B------:R-:W-:Y:S01]  /*5de0*/  UMOV UR17, 0x8 ;  /* 0x0000000800117882 */ /* 0x000fe20000000000 */
[----:B------:R-:W-:Y:S01]  /*5df0*/  UIADD3 UR34, UR31, 0x340, URZ ;  /* 0x000003401f227890 */ /* 0x000fe2000fffe03f */
        /* <DEDUP_REMOVED lines=9> */
[----:B------:R-:W-:Y:S02]  /*5e90*/  UIADD3 UR18, UR28, UR15, URZ ;  /* 0x0000000f1c127290 */ /* 0x000fe4000fffe03f */
        /* <DEDUP_REMOVED lines=41> */
[----:B------:R-:W-:Y:S02]  /*6130*/  UIADD3 UR31, UR31, 0x740, URZ ;  /* 0x000007401f1f7890 */ /* 0x000fe4000fffe03f */
[----:B------:R-:W-:Y:S01]  /*6140*/  UIADD3 UR15, UR14, 0x400, URZ ;  /* 0x000004000e0f7890 */ /* 0x000fe2000fffe03f */
        /* <DEDUP_REMOVED lines=8> */
[----:B------:R-:W-:Y:S01]  /*61d0*/  UMOV UR18, UR29 ;  /* 0x0000001d00127c82 */ /* 0x000fe20008000000 */
[----:B------:R-:W-:Y:S01]  /*61e0*/  UMOV UR19, 0x40000040 ;  /* 0x4000004000137882 */ /* 0x000fe20000000000 */
[----:B------:R-:W-:Y:S01]  /*61f0*/  UMOV UR16, UR15 ;  /* 0x0000000f00107c82 */ /* 0x000fe20008000000 */
        /* <DEDUP_REMOVED lines=50> */
[----:B------:R-:W-:-:S04]  /*6520*/  USHF.L.U32 UR14, UR36, 0x1, URZ ;  /* 0x00000001240e7899 */ /* 0x000fc8000800063f */
[----:B------:R-:W-:-:S04]  /*6530*/  ULOP3.LUT UR27, UR14, 0xfffffffe, UR27, 0xe2, !UPT ;  /* 0xfffffffe0e1b7892 */ /* 0x000fc8000f8ee21b */
[----:B------:R-:W-:Y:S01]  /*6540*/  ULEA UR26, UR27, UR26, 0x3 ;  /* 0x0000001a1b1a7291 */ /* 0x000fe2000f8e183f */
[----:B------:R-:W-:Y:S02]  /*6550*/  WARPGROUP.DEPBAR.LE gsb0, 0x0 ;  /* 0x00008000000079c5 */ /* 0x000fe40000010000 */
[----:B------:R-:W-:-:S06]  /*6560*/  WARPGROUP.ARRIVE ;  /* 0x00000000000079c5 */ /* 0x000fcc0000000000 */
[----:B------:R-:W-:Y:S03]  /*6570*/  HGMMA.64x64x16.F32 R184, gdesc[UR16].tnspB, R184, gsb0 ;  /* 0x40e0000010b879f0 */ /* 0x000fe600080008b8 */
[----:B------:R-:W-:Y:S02]  /*6580*/  WARPGROUP.DEPBAR.LE gsb0, 0x0 ;  /* 0x00008000000079c5 */ /* 0x000fe40000010000 */
[----:B------:R-:W-:Y:S01]  /*6590*/  SYNCS.ARRIVE.TRANS64.A1T0 RZ, [UR26], RZ ;  /* 0x000000ffffff79a7 */ /* 0x000fe2000810001a */
[----:B------:R-:W-:Y:S05]  /*65a0*/  @!P1 BRA `(.L_x_33) ;  /* 0x0000000000049947 */ /* 0x000fea0003800000 */
[----:B------:R-:W-:Y:S01]  /*65b0*/  BPT.TRAP 0x1 ;  /* 0x000000040000795c */ /* 0x000fe20000300000 */
.L_x_33:
[----:B------:R-:W-:Y:S01]  /*65c0*/  ULEA UR18, UR6, UR37, 0x3 ;  /* 0x0000002506127291 */ /* 0x000fe2000f8e183f */
[----:B-1----:R-:W-:-:S05]  /*65d0*/  IMAD.U32 R4, RZ, RZ, UR21 ;  /* 0x00000015ff047e24 */ /* 0x002fca000f8e00ff */
[----:B------:R-:W-:-:S04]  /*65e0*/  SHF.L.U32 R4, R4, 0x1f, RZ ;  /* 0x0000001f04047819 */ /* 0x000fc800000006ff */
[----:B------:R-:W1:Y:S02]  /*65f0*/  SYNCS.PHASECHK.TRANS64.TRYWAIT P2, [UR18+0x30890], R4 ;  /* 0x03089004ff0075a7 */ /* 0x000e640008040152 */
[----:B-1----:R-:W-:Y:S05]  /*6600*/  @!P2 BRA `(.L_x_34) ;  /* 0x0000005c005ca947 */ /* 0x002fea0003800000 */
.L_x_134:
[----:B------:R-:W2:Y:S01]  /*6610*/  S2UR UR16, SR_SWINHI ;  /* 0x00000000001079c3 */ /* 0x000ea20000002f00 */
[----:B------:R-:W-:-:S04]  /*6620*/  USHF.L.U32 UR14, UR6, 0xd, URZ ;  /* 0x0000000d060e7899 */ /* 0x000fc8000800063f */
[----:B------:R-:W-:Y:S02]  /*6630*/  USHF.R.S32.HI UR17, URZ, 0x1f, UR14 ;  /* 0x0000001f3f117899 */ /* 0x000fe4000801140e */
[----:B------:R-:W-:-:S04]  /*6640*/  IADD3 R118, P2, R3, UR14, RZ ;  /* 0x0000000e03767c10 */ /* 0x000fc8000ff5e0ff */
[----:B-1----:R-:W-:Y:S01]  /*6650*/  LEA.HI.X.SX32 R5, R3, UR17, 0x1, P2 ;  /* 0x0000001103057c11 */ /* 0x002fe200090f0eff */
[----:B------:R-:W-:Y:S01]  /*6660*/  UMOV UR14, UR37 ;  /* 0x00000025000e7c82 */ /* 0x000fe20008000000 */
[----:B--2---:R-:W-:Y:S01]  /*6670*/  UMOV UR15, UR16 ;  /* 0x00000010000f7c82 */ /* 0x004fe20008000000 */
[----:B------:R-:W-:-:S04]  /*6680*/  LEA R119, P2, R118, UR14, 0x2 ;  /* 0x0000000e76777c11 */ /* 0x000fc8000f8410ff */
[----:B------:R-:W-:Y:S02]  /*6690*/  LEA.HI.X R118, R118, UR15, R5, 0x2, P2 ;  /* 0x0000000f76767c11 */ /* 0x000fe400090f1405 */
[C---:B------:R-:W-:Y:S02]  /*66a0*/  IADD3 R5, P2, R119.reuse, 0x20000, RZ ;  /* 0x0002000077057810 */ /* 0x040fe40007f5e0ff */
[----:B------:R-:W-:Y:S02]  /*66b0*/  IADD3 R115, P4, R119, 0x20800, RZ ;  /* 0x0002080077737810 */ /* 0x000fe40007f9e0ff */
[----:B------:R-:W-:Y:S02]  /*66c0*/  LOP3.LUT R4, R5, 0x380, RZ, 0xc0, !PT ;  /* 0x0000038005047812 */ /* 0x000fe400078ec0ff */
[----:B------:R-:W-:Y:S02]  /*66d0*/  LOP3.LUT R114, R115, 0x380, RZ, 0xc0, !PT ;  /* 0x0000038073727812 */ /* 0x000fe400078ec0ff */
[----:B------:R-:W-:-:S02]  /*66e0*/  SHF.R.U64 R4, R4, 0x3, RZ ;  /* 0x0000000304047819 */ /* 0x000fc400000012ff */
[----:B------:R-:W-:Y:S02]  /*66f0*/  SHF.R.U64 R114, R114, 0x3, RZ ;  /* 0x0000000372727819 */ /* 0x000fe400000012ff */
[C---:B------:R-:W-:Y:S02]  /*6700*/  IADD3 R113, P3, R119.reuse, 0x20020, RZ ;  /* 0x0002002077717810 */ /* 0x040fe40007f7e0ff */
[C---:B------:R-:W-:Y:S02]  /*6710*/  IADD3 R111, P6, R119.reuse, 0x20820, RZ ;  /* 0x00020820776f7810 */ /* 0x040fe40007fde0ff */
[----:B------:R-:W-:Y:S01]  /*6720*/  LOP3.LUT R4, R4, R5, RZ, 0x3c, !PT ;  /* 0x0000000504047212 */ /* 0x000fe200078e3cff */
[--C-:B------:R-:W-:Y:S01]  /*6730*/  IMAD.X R5, RZ, RZ, R118.reuse, P2 ;  /* 0x000000ffff057224 */ /* 0x100fe200010e0676 */
[C---:B------:R-:W-:Y:S02]  /*6740*/  IADD3 R109, P5, R119.reuse, 0x20040, RZ ;  /* 0x00020040776d7810 */ /* 0x040fe40007fbe0ff */
[----:B------:R-:W-:Y:S01]  /*6750*/  LOP3.LUT R114, R114, R115, RZ, 0x3c, !PT ;  /* 0x0000007372727212 */ /* 0x000fe200078e3cff */
[----:B------:R-:W-:Y:S01]  /*6760*/  IMAD.X R115, RZ, RZ, R118, P4 ;  /* 0x000000ffff737224 */ /* 0x000fe200020e0676 */
[----:B------:R-:W-:Y:S01]  /*6770*/  IADD3 R107, P2, R119, 0x20840, RZ ;  /* 0x00020840776b7810 */ /* 0x000fe20007f5e0ff */
[----:B------:R1:W-:Y:S01]  /*6780*/  ST.E desc[UR32][R4.64], R56 ;  /* 0x0000003804007985 */ /* 0x0003e2000c101920 */
[----:B------:R-:W-:-:S02]  /*6790*/  LOP3.LUT R112, R113, 0x380, RZ, 0xc0, !PT ;  /* 0x0000038071707812 */ /* 0x000fc400078ec0ff */
[----:B------:R-:W-:Y:S01]  /*67a0*/  LOP3.LUT R110, R111, 0x380, RZ, 0xc0, !PT ;  /* 0x000003806f6e7812 */ /* 0x000fe200078ec0ff */
[----:B------:R1:W-:Y:S01]  /*67b0*/  ST.E desc[UR32][R4.64+0x4], R57 ;  /* 0x0000043904007985 */ /* 0x0003e2000c101920 */
[----:B------:R-:W-:Y:S02]  /*67c0*/  IADD3 R105, P4, R119, 0x20060, RZ ;  /* 0x0002006077697810 */ /* 0x000fe40007f9e0ff */
[----:B------:R-:W-:Y:S01]  /*67d0*/  LOP3.LUT R108, R109, 0x380, RZ, 0xc0, !PT ;  /* 0x000003806d6c7812 */ /* 0x000fe200078ec0ff */
[----:B------:R1:W-:Y:S01]  /*67e0*/  ST.E desc[UR32][R114.64], R58 ;  /* 0x0000003a72007985 */ /* 0x0003e2000c101920 */
[----:B------:R-:W-:Y:S02]  /*67f0*/  LOP3.LUT R106, R107, 0x380, RZ, 0xc0, !PT ;  /* 0x000003806b6a7812 */ /* 0x000fe400078ec0ff */
[----:B------:R-:W-:Y:S01]  /*6800*/  SHF.R.U64 R112, R112, 0x3, RZ ;  /* 0x0000000370707819 */ /* 0x000fe200000012ff */
[----:B------:R1:W-:Y:S01]  /*6810*/  ST.E desc[UR32][R114.64+0x4], R59 ;  /* 0x0000043b72007985 */ /* 0x0003e2000c101920 */
[----:B------:R-:W-:-:S02]  /*6820*/  SHF.R.U64 R110, R110, 0x3, RZ ;  /* 0x000000036e6e7819 */ /* 0x000fc400000012ff */
[----:B------:R-:W-:Y:S02]  /*6830*/  LOP3.LUT R104, R105, 0x380, RZ, 0xc0, !PT ;  /* 0x0000038069687812 */ /* 0x000fe400078ec0ff */
[----:B------:R-:W-:Y:S02]  /*6840*/  SHF.R.U64 R108, R108, 0x3, RZ ;  /* 0x000000036c6c7819 */ /* 0x000fe400000012ff */
[----:B------:R-:W-:Y:S02]  /*6850*/  SHF.R.U64 R106, R106, 0x3, RZ ;  /* 0x000000036a6a7819 */ /* 0x000fe400000012ff */
[----:B------:R-:W-:Y:S01]  /*6860*/  LOP3.LUT R112, R112, R113, RZ, 0x3c, !PT ;  /* 0x0000007170707212 */ /* 0x000fe200078e3cff */
[--C-:B------:R-:W-:Y:S01]  /*6870*/  IMAD.X R113, RZ, RZ, R118.reuse, P3 ;  /* 0x000000ffff717224 */ /* 0x100fe200018e0676 */
[----:B------:R-:W-:Y:S01]  /*6880*/  LOP3.LUT R110, R110, R111, RZ, 0x3c, !PT ;  /* 0x0000006f6e6e7212 */ /* 0x000fe200078e3cff */
[----:B------:R-:W-:Y:S01]  /*6890*/  IMAD.X R111, RZ, RZ, R118, P6 ;  /* 0x000000ffff6f7224 */ /* 0x000fe200030e0676 */
[----:B------:R-:W-:-:S02]  /*68a0*/  SHF.R.U64 R104, R104, 0x3, RZ ;  /* 0x0000000368687819 */ /* 0x000fc400000012ff */
[C---:B------:R-:W-:Y:S01]  /*68b0*/  IADD3 R103, P3, R119.reuse, 0x20860, RZ ;  /* 0x0002086077677810 */ /* 0x040fe20007f7e0ff */
[----:B------:R1:W-:Y:S01]  /*68c0*/  ST.E desc[UR32][R112.64], R60 ;  /* 0x0000003c70007985 */ /* 0x0003e2000c101920 */
[----:B------:R-:W-:Y:S01]  /*68d0*/  LOP3.LUT R108, R108, R109, RZ, 0x3c, !PT ;  /* 0x0000006d6c6c7212 */ /* 0x000fe200078e3cff */
[--C-:B------:R-:W-:Y:S01]  /*68e0*/  IMAD.X R109, RZ, RZ, R118.reuse, P5 ;  /* 0x000000ffff6d7224 */ /* 0x100fe200028e0676 */
[----:B------:R-:W-:Y:S01]  /*68f0*/  LOP3.LUT R106, R106, R107, RZ, 0x3c, !PT ;  /* 0x0000006b6a6a7212 */ /* 0x000fe200078e3cff */
[--C-:B------:R-:W-:Y:S01]  /*6900*/  IMAD.X R107, RZ, RZ, R118.reuse, P2 ;  /* 0x000000ffff6b7224 */ /* 0x100fe200010e0676 */
[C---:B------:R-:W-:Y:S01]  /*6910*/  IADD3 R101, P6, R119.reuse, 0x20400, RZ ;  /* 0x0002040077657810 */ /* 0x040fe20007fde0ff */
[----:B------:R1:W-:Y:S01]  /*6920*/  ST.E desc[UR32][R112.64+0x4], R61 ;  /* 0x0000043d70007985 */ /* 0x0003e2000c101920 */
[C---:B------:R-:W-:Y:S02]  /*6930*/  IADD3 R99, P5, R119.reuse, 0x20c00, RZ ;  /* 0x00020c0077637810 */ /* 0x040fe40007fbe0ff */
[----:B------:R-:W-:Y:S01]  /*6940*/  LOP3.LUT R104, R104, R105, RZ, 0x3c, !PT ;  /* 0x0000006968687212 */ /* 0x000fe200078e3cff */
[----:B------:R-:W-:Y:S01]  /*6950*/  IMAD.X R105, RZ, RZ, R118, P4 ;  /* 0x000000ffff697224 */ /* 0x000fe200020e0676 */
[----:B------:R-:W-:Y:S01]  /*6960*/  IADD3 R97, P2, R119, 0x20420, RZ ;  /* 0x0002042077617810 */ /* 0x000fe20007f5e0ff */
[----:B------:R1:W-:Y:S01]  /*6970*/  ST.E desc[UR32][R110.64], R62 ;  /* 0x0000003e6e007985 */ /* 0x0003e2000c101920 */
[----:B------:R-:W-:-:S02]  /*6980*/  LOP3.LUT R102, R103, 0x380, RZ, 0xc0, !PT ;  /* 0x0000038067667812 */ /* 0x000fc400078ec0ff */
[----:B------:R-:W-:Y:S01]  /*6990*/  IADD3 R95, P4, R119, 0x20c20, RZ ;  /* 0x00020c20775f7810 */ /* 0x000fe20007f9e0ff */
[----:B------:R1:W-:Y:S01]  /*69a0*/  ST.E desc[UR32][R110.64+0x4], R63 ;  /* 0x0000043f6e007985 */ /* 0x0003e2000c101920 */
[----:B------:R-:W-:Y:S02]  /*69b0*/  LOP3.LUT R100, R101, 0x380, RZ, 0xc0, !PT ;  /* 0x0000038065647812 */ /* 0x000fe400078ec0ff */
[----:B------:R-:W-:Y:S01]  /*69c0*/  LOP3.LUT R98, R99, 0x380, RZ, 0xc0, !PT ;  /* 0x0000038063627812 */ /* 0x000fe200078ec0ff */
[----:B------:R1:W-:Y:S01]  /*69d0*/  ST.E desc[UR32][R108.64], R64 ;  /* 0x000000406c007985 */ /* 0x0003e2000c101920 */
[----:B------:R-:W-:Y:S02]  /*69e0*/  LOP3.LUT R96, R97, 0x380, RZ, 0xc0, !PT ;  /* 0x0000038061607812 */ /* 0x000fe400078ec0ff */
[----:B------:R-:W-:Y:S01]  /*69f0*/  SHF.R.U64 R102, R102, 0x3, RZ ;  /* 0x0000000366667819 */ /* 0x000fe200000012ff */
[----:B------:R1:W-:Y:S01]  /*6a00*/  ST.E desc[UR32][R108.64+0x4], R65 ;  /* 0x000004416c007985 */ /* 0x0003e2000c101920 */
[----:B------:R-:W-:-:S02]  /*6a10*/  LOP3.LUT R94, R95, 0x380, RZ, 0xc0, !PT ;  /* 0x000003805f5e7812 */ /* 0x000fc400078ec0ff */
[----:B------:R-:W-:Y:S01]  /*6a20*/  SHF.R.U64 R100, R100, 0x3, RZ ;  /* 0x0000000364647819 */ /* 0x000fe200000012ff */
[----:B------:R1:W-:Y:S01]  /*6a30*/  ST.E desc[UR32][R106.64], R66 ;  /* 0x000000426a007985 */ /* 0x0003e2000c101920 */
[----:B------:R-:W-:Y:S02]  /*6a40*/  SHF.R.U64 R98, R98, 0x3, RZ ;  /* 0x0000000362627819 */ /* 0x000fe400000012ff */
[----:B------:R-:W-:Y:S01]  /*6a50*/  SHF.R.U64 R96, R96, 0x3, RZ ;  /* 0x0000000360607819 */ /* 0x000fe200000012ff */
[----:B------:R1:W-:Y:S01]  /*6a60*/  ST.E desc[UR32][R106.64+0x4], R67 ;  /* 0x000004436a007985 */ /* 0x0003e2000c101920 */
[----:B------:R-:W-:Y:S01]  /*6a70*/  LOP3.LUT R102, R102, R103, RZ, 0x3c, !PT ;  /* 0x0000006766667212 */ /* 0x000fe200078e3cff */
[--C-:B------:R-:W-:Y:S01]  /*6a80*/  IMAD.X R103, RZ, RZ, R118.reuse, P3 ;  /* 0x000000ffff677224 */ /* 0x100fe200018e0676 */
[----:B------:R-:W-:Y:S01]  /*6a90*/  SHF.R.U64 R94, R94, 0x3, RZ ;  /* 0x000000035e5e7819 */ /* 0x000fe200000012ff */
[----:B------:R1:W-:Y:S01]  /*6aa0*/  ST.E desc[UR32][R104.64], R68 ;  /* 0x0000004468007985 */ /* 0x0003e2000c101920 */
[----:B------:R-:W-:Y:S01]  /*6ab0*/  LOP3.LUT R100, R100, R101, RZ, 0x3c, !PT ;  /* 0x0000006564647212 */ /* 0x000fe200078e3cff */
[--C-:B------:R-:W-:Y:S01]  /*6ac0*/  IMAD.X R101, RZ, RZ, R118.reuse, P6 ;  /* 0x000000ffff657224 */ /* 0x100fe200030e0676 */
[----:B------:R-:W-:Y:S01]  /*6ad0*/  LOP3.LUT R98, R98, R99, RZ, 0x3c, !PT ;  /* 0x0000006362627212 */ /* 0x000fe200078e3cff */
[--C-:B------:R-:W-:Y:S01]  /*6ae0*/  IMAD.X R99, RZ, RZ, R118.reuse, P5 ;  /* 0x000000ffff637224 */ /* 0x100fe200028e0676 */
[C---:B------:R-:W-:Y:S01]  /*6af0*/  IADD3 R93, P3, R119.reuse, 0x20440, RZ ;  /* 0x00020440775d7810 */ /* 0x040fe20007f7e0ff */
[----:B------:R1:W-:Y:S01]  /*6b00*/  ST.E desc[UR32][R104.64+0x4], R69 ;  /* 0x0000044568007985 */ /* 0x0003e2000c101920 */
[----:B------:R-:W-:Y:S01]  /*6b10*/  LOP3.LUT R96, R96, R97, RZ, 0x3c, !PT ;  /* 0x0000006160607212 */ /* 0x000fe200078e3cff */
[----:B------:R-:W-:Y:S01]  /*6b20*/  IMAD.X R97, RZ, RZ, R118, P2 ;  /* 0x000000ffff617224 */ /* 0x000fe200010e0676 */
[C---:B------:R-:W-:Y:S01]  /*6b30*/  IADD3 R91, P6, R119.reuse, 0x20c40, RZ ;  /* 0x00020c40775b7810 */ /* 0x040fe20007fde0ff */
[----:B------:R1:W-:Y:S01]  /*6b40*/  ST.E desc[UR32][R102.64], R70 ;  /* 0x0000004666007985 */ /* 0x0003e2000c101920 */
[----:B------:R-:W-:-:S02]  /*6b50*/  IADD3 R89, P5, R119, 0x20460, RZ ;  /* 0x0002046077597810 */ /* 0x000fc40007fbe0ff */
[----:B------:R-:W-:Y:S01]  /*6b60*/  LOP3.LUT R94, R94, R95, RZ, 0x3c, !PT ;  /* 0x0000005f5e5e7212 */ /* 0x000fe200078e3cff */
[----:B------:R-:W-:Y:S01]  /*6b70*/  IMAD.X R95, RZ, RZ, R118, P4 ;  /* 0x000000ffff5f7224 */ /* 0x000fe200020e0676 */
[----:B------:R-:W-:Y:S01]  /*6b80*/  IADD3 R23, P2, R119, 0x20c60, RZ ;  /* 0x00020c6077177810 */ /* 0x000fe20007f5e0ff */
[----:B------:R1:W-:Y:S01]  /*6b90*/  ST.E desc[UR32][R102.64+0x4], R71 ;  /* 0x0000044766007985 */ /* 0x0003e2000c101920 */
[----:B------:R-:W-:Y:S02]  /*6ba0*/  LOP3.LUT R92, R93, 0x380, RZ, 0xc0, !PT ;  /* 0x000003805d5c7812 */ /* 0x000fe400078ec0ff */
[----:B------:R-:W-:Y:S01]  /*6bb0*/  LOP3.LUT R90, R91, 0x380, RZ, 0xc0, !PT ;  /* 0x000003805b5a7812 */ /* 0x000fe200078ec0ff */
[----:B------:R1:W-:Y:S01]  /*6bc0*/  ST.E desc[UR32][R100.64], R72 ;  /* 0x0000004864007985 */ /* 0x0003e2000c101920 */
[----:B------:R-:W-:Y:S02]  /*6bd0*/  IADD3 R21, P4, R119, 0x24000, RZ ;  /* 0x0002400077157810 */ /* 0x000fe40007f9e0ff */
[----:B------:R-:W-:Y:S01]  /*6be0*/  LOP3.LUT R88, R89, 0x380, RZ, 0xc0, !PT ;  /* 0x0000038059587812 */ /* 0x000fe200078ec0ff */
[----:B------:R1:W-:Y:S01]  /*6bf0*/  ST.E desc[UR32][R100.64+0x4], R73 ;  /* 0x0000044964007985 */ /* 0x0003e2000c101920 */
[----:B------:R-:W-:-:S02]  /*6c00*/  LOP3.LUT R22, R23, 0x380, RZ, 0xc0, !PT ;  /* 0x0000038017167812 */ /* 0x000fc400078ec0ff */
[----:B------:R-:W-:Y:S01]  /*6c10*/  SHF.R.U64 R92, R92, 0x3, RZ ;  /* 0x000000035c5c7819 */ /* 0x000fe200000012ff */
[----:B------:R1:W-:Y:S01]  /*6c20*/  ST.E desc[UR32][R98.64], R74 ;  /* 0x0000004a62007985 */ /* 0x0003e2000c101920 */
[----:B------:R-:W-:Y:S02]  /*6c30*/  SHF.R.U64 R90, R90, 0x3, RZ ;  /* 0x000000035a5a7819 */ /* 0x000fe400000012ff */
[----:B------:R-:W-:Y:S01]  /*6c40*/  LOP3.LUT R20, R21, 0x380, RZ, 0xc0, !PT ;  /* 0x0000038015147812 */ /* 0x000fe200078ec0ff */
[----:B------:R1:W-:Y:S01]  /*6c50*/  ST.E desc[UR32][R98.64+0x4], R75 ;  /* 0x0000044b62007985 */ /* 0x0003e2000c101920 */
[----:B------:R-:W-:Y:S02]  /*6c60*/  SHF.R.U64 R88, R88, 0x3, RZ ;  /* 0x0000000358587819 */ /* 0x000fe400000012ff */
[----:B------:R-:W-:Y:S01]  /*6c70*/  SHF.R.U64 R22, R22, 0x3, RZ ;  /* 0x0000000316167819 */ /* 0x000fe200000012ff */
[----:B------:R1:W-:Y:S01]  /*6c80*/  ST.E desc[UR32][R96.64], R76 ;  /* 0x0000004c60007985 */ /* 0x0003e2000c101920 */
[----:B------:R-:W-:Y:S01]  /*6c90*/  LOP3.LUT R92, R92, R93, RZ, 0x3c, !PT ;  /* 0x0000005d5c5c7212 */ /* 0x000fe200078e3cff */
[--C-:B------:R-:W-:Y:S01]  /*6ca0*/  IMAD.X R93, RZ, RZ, R118.reuse, P3 ;  /* 0x000000ffff5d7224 */ /* 0x100fe200018e0676 */
[----:B------:R-:W-:Y:S01]  /*6cb0*/  LOP3.LUT R90, R90, R91, RZ, 0x3c, !PT ;  /* 0x0000005b5a5a7212 */ /* 0x000fe200078e3cff */
[--C-:B------:R-:W-:Y:S01]  /*6cc0*/  IMAD.X R91, RZ, RZ, R118.reuse, P6 ;  /* 0x000000ffff5b7224 */ /* 0x100fe200030e0676 */
[----:B------:R-:W-:Y:S01]  /*6cd0*/  SHF.R.U64 R20, R20, 0x3, RZ ;  /* 0x0000000314147819 */ /* 0x000fe200000012ff */
[----:B------:R1:W-:Y:S01]  /*6ce0*/  ST.E desc[UR32][R96.64+0x4], R77 ;  /* 0x0000044d60007985 */ /* 0x0003e2000c101920 */
        /* <DEDUP_REMOVED lines=35> */
[----:B------:R-:W-:Y:S01]  /*6f20*/  IMAD.X R15, RZ, RZ, R118, P5 ;  /* 0x000000ffff0f7224 */ /* 0x000fe200028e0676 */
[C---:B------:R-:W-:Y:S01]  /*6f30*/  IADD3 R9, P3, R119.reuse, 0x24060, RZ ;  /* 0x0002406077097810 */ /* 0x040fe20007f7e0ff */
[----:B------:R1:W-:Y:S01]  /*6f40*/  ST.E desc[UR32][R22.64+0x4], R87 ;  /* 0x0000045716007985 */ /* 0x0003e2000c101920 */
[----:B------:R-:W-:-:S02]  /*6f50*/  IADD3 R7, P6, R119, 0x24860, RZ ;  /* 0x0002486077077810 */ /* 0x000fc40007fde0ff */
[----:B------:R-:W-:Y:S01]  /*6f60*/  LOP3.LUT R12, R12, R13, RZ, 0x3c, !PT ;  /* 0x0000000d0c0c7212 */ /* 0x000fe200078e3cff */
[--C-:B------:R-:W-:Y:S01]  /*6f70*/  IMAD.X R13, RZ, RZ, R118.reuse, P2 ;  /* 0x000000ffff0d7224 */ /* 0x100fe200010e0676 */
[C---:B------:R-:W-:Y:S01]  /*6f80*/  IADD3 R117, P5, R119.reuse, 0x24400, RZ ;  /* 0x0002440077757810 */ /* 0x040fe20007fbe0ff */
[----:B------:R1:W-:Y:S01]  /*6f90*/  ST.E desc[UR32][R20.64], R24 ;  /* 0x0000001814007985 */ /* 0x0003e2000c101920 */
[----:B------:R-:W-:Y:S01]  /*6fa0*/  LOP3.LUT R10, R10, R11, RZ, 0x3c, !PT ;  /* 0x0000000b0a0a7212 */ /* 0x000fe200078e3cff */
[----:B------:R-:W-:Y:S01]  /*6fb0*/  IMAD.X R11, RZ, RZ, R118, P4 ;  /* 0x000000ffff0b7224 */ /* 0x000fe200020e0676 */
[----:B------:R-:W-:Y:S01]  /*6fc0*/  IADD3 R121, P2, R119, 0x24c00, RZ ;  /* 0x00024c0077797810 */ /* 0x000fe20007f5e0ff */
[----:B------:R1:W-:Y:S01]  /*6fd0*/  ST.E desc[UR32][R20.64+0x4], R25 ;  /* 0x0000041914007985 */ /* 0x0003e2000c101920 */
[----:B------:R-:W-:Y:S02]  /*6fe0*/  LOP3.LUT R8, R9, 0x380, RZ, 0xc0, !PT ;  /* 0x0000038009087812 */ /* 0x000fe400078ec0ff */
[----:B------:R-:W-:Y:S01]  /*6ff0*/  LOP3.LUT R6, R7, 0x380, RZ, 0xc0, !PT ;  /* 0x0000038007067812 */ /* 0x000fe200078ec0ff */
[----:B------:R1:W-:Y:S01]  /*7000*/  ST.E desc[UR32][R18.64], R26 ;  /* 0x0000001a12007985 */ /* 0x0003e2000c101920 */
[----:B------:R-:W-:-:S02]  /*7010*/  IADD3 R123, P4, R119, 0x24420, RZ ;  /* 0x00024420777b7810 */ /* 0x000fc40007f9e0ff */
[----:B------:R-:W-:Y:S01]  /*7020*/  LOP3.LUT R116, R117, 0x380, RZ, 0xc0, !PT ;  /* 0x0000038075747812 */ /* 0x000fe200078ec0ff */
[----:B------:R1:W-:Y:S01]  /*7030*/  ST.E desc[UR32][R18.64+0x4], R27 ;  /* 0x0000041b12007985 */ /* 0x0003e2000c101920 */
[----:B------:R-:W-:Y:S02]  /*7040*/  LOP3.LUT R120, R121, 0x380, RZ, 0xc0, !PT ;  /* 0x0000038079787812 */ /* 0x000fe400078ec0ff */
[----:B------:R-:W-:Y:S01]  /*7050*/  SHF.R.U64 R8, R8, 0x3, RZ ;  /* 0x0000000308087819 */ /* 0x000fe200000012ff */
[----:B------:R1:W-:Y:S01]  /*7060*/  ST.E desc[UR32][R16.64], R28 ;  /* 0x0000001c10007985 */ /* 0x0003e2000c101920 */
[----:B------:R-:W-:Y:S02]  /*7070*/  SHF.R.U64 R6, R6, 0x3, RZ ;  /* 0x0000000306067819 */ /* 0x000fe400000012ff */
[----:B------:R-:W-:Y:S01]  /*7080*/  LOP3.LUT R122, R123, 0x380, RZ, 0xc0, !PT ;  /* 0x000003807b7a7812 */ /* 0x000fe200078ec0ff */
[----:B------:R1:W-:Y:S01]  /*7090*/  ST.E desc[UR32][R16.64+0x4], R29 ;  /* 0x0000041d10007985 */ /* 0x0003e2000c101920 */
[----:B------:R-:W-:-:S02]  /*70a0*/  SHF.R.U64 R116, R116, 0x3, RZ ;  /* 0x0000000374747819 */ /* 0x000fc400000012ff */
        /* <DEDUP_REMOVED lines=8> */
[C---:B------:R-:W-:Y:S02]  /*7130*/  IADD3 R125, P3, R119.reuse, 0x24c20, RZ ;  /* 0x00024c20777d7810 */ /* 0x040fe40007f7e0ff */
[----:B------:R-:W-:Y:S01]  /*7140*/  LOP3.LUT R116, R116, R117, RZ, 0x3c, !PT ;  /* 0x0000007574747212 */ /* 0x000fe200078e3cff */
[--C-:B------:R-:W-:Y:S01]  /*7150*/  IMAD.X R117, RZ, RZ, R118.reuse, P5 ;  /* 0x000000ffff757224 */ /* 0x100fe200028e0676 */
[----:B------:R-:W-:Y:S01]  /*7160*/  LOP3.LUT R120, R120, R121, RZ, 0x3c, !PT ;  /* 0x0000007978787212 */ /* 0x000fe200078e3cff */
[----:B------:R-:W-:Y:S01]  /*7170*/  IMAD.X R121, RZ, RZ, R118, P2 ;  /* 0x000000ffff797224 */ /* 0x000fe200010e0676 */
[C---:B------:R-:W-:Y:S01]  /*7180*/  IADD3 R127, P6, R119.reuse, 0x24440, RZ ;  /* 0x00024440777f7810 */ /* 0x040fe20007fde0ff */
[----:B------:R1:W-:Y:S01]  /*7190*/  ST.E desc[UR32][R12.64], R32 ;  /* 0x000000200c007985 */ /* 0x0003e2000c101920 */
[----:B------:R-:W-:-:S02]  /*71a0*/  IADD3 R129, P5, R119, 0x24c40, RZ ;  /* 0x00024c4077817810 */ /* 0x000fc40007fbe0ff */
[----:B------:R-:W-:Y:S01]  /*71b0*/  LOP3.LUT R122, R122, R123, RZ, 0x3c, !PT ;  /* 0x0000007b7a7a7212 */ /* 0x000fe200078e3cff */
[--C-:B------:R-:W-:Y:S01]  /*71c0*/  IMAD.X R123, RZ, RZ, R118.reuse, P4 ;  /* 0x000000ffff7b7224 */ /* 0x100fe200020e0676 */
[----:B------:R-:W-:Y:S01]  /*71d0*/  IADD3 R131, P2, R119, 0x24460, RZ ;  /* 0x0002446077837810 */ /* 0x000fe20007f5e0ff */
[----:B------:R1:W-:Y:S01]  /*71e0*/  ST.E desc[UR32][R12.64+0x4], R33 ;  /* 0x000004210c007985 */ /* 0x0003e2000c101920 */
[----:B------:R-:W-:Y:S02]  /*71f0*/  LOP3.LUT R124, R125, 0x380, RZ, 0xc0, !PT ;  /* 0x000003807d7c7812 */ /* 0x000fe400078ec0ff */
[----:B------:R-:W-:Y:S01]  /*7200*/  IADD3 R119, P4, R119, 0x24c60, RZ ;  /* 0x00024c6077777810 */ /* 0x000fe20007f9e0ff */
[----:B------:R1:W-:Y:S01]  /*7210*/  ST.E desc[UR32][R10.64], R34 ;  /* 0x000000220a007985 */ /* 0x0003e2000c101920 */
[----:B------:R-:W-:Y:S02]  /*7220*/  LOP3.LUT R126, R127, 0x380, RZ, 0xc0, !PT ;  /* 0x000003807f7e7812 */ /* 0x000fe400078ec0ff */
[----:B------:R-:W-:Y:S01]  /*7230*/  LOP3.LUT R128, R129, 0x380, RZ, 0xc0, !PT ;  /* 0x0000038081807812 */ /* 0x000fe200078ec0ff */
[----:B------:R1:W-:Y:S01]  /*7240*/  ST.E desc[UR32][R10.64+0x4], R35 ;  /* 0x000004230a007985 */ /* 0x0003e2000c101920 */
[----:B------:R-:W-:Y:S01]  /*7250*/  LOP3.LUT R130, R131, 0x380, RZ, 0xc0, !PT ;  /* 0x0000038083827812 */ /* 0x000fe200078ec0ff */
[----:B------:R-:W-:Y:S01]  /*7260*/  IMAD.X R133, RZ, RZ, R118, P4 ;  /* 0x000000ffff857224 */ /* 0x000fe200020e0676 */
        /* <DEDUP_REMOVED lines=15> */
[----:B------:R1:W-:Y:S01]  /*7360*/  ST.E desc[UR32][R116.64], R40 ;  /* 0x0000002874007985 */ /* 0x0003e2000c101920 */
[----:B------:R-:W-:Y:S01]  /*7370*/  LOP3.LUT R130, R130, R131, RZ, 0x3c, !PT ;  /* 0x0000008382827212 */ /* 0x000fe200078e3cff */
[--C-:B------:R-:W-:Y:S01]  /*7380*/  IMAD.X R129, RZ, RZ, R118.reuse, P5 ;  /* 0x000000ffff817224 */ /* 0x100fe200028e0676 */
[----:B------:R-:W-:Y:S01]  /*7390*/  LOP3.LUT R132, R132, R119, RZ, 0x3c, !PT ;  /* 0x0000007784847212 */ /* 0x000fe200078e3cff */
[----:B------:R1:W-:Y:S01]  /*73a0*/  ST.E desc[UR32][R116.64+0x4], R41 ;  /* 0x0000042974007985 */ /* 0x0003e2000c101920 */
[----:B------:R-:W-:-:S03]  /*73b0*/  IMAD.X R131, RZ, RZ, R118, P2 ;  /* 0x000000ffff837224 */ /* 0x000fc600010e0676 */
[----:B------:R1:W-:Y:S04]  /*73c0*/  ST.E desc[UR32][R120.64], R42 ;  /* 0x0000002a78007985 */ /* 0x0003e8000c101920 */
        /* <DEDUP_REMOVED lines=12> */
[----:B------:R1:W-:Y:S01]  /*7490*/  ST.E desc[UR32][R132.64+0x4], R55 ;  /* 0x0000043784007985 */ /* 0x0003e2000c101920 */
[----:B------:R-:W-:Y:S01]  /*74a0*/  @!PT LDS RZ, [RZ] ;  /* 0x00000000fffff984 */ /* 0x000fe20000000800 */
[----:B------:R-:W-:Y:S01]  /*74b0*/  @!PT LDS RZ, [RZ] ;  /* 0x00000000fffff984 */ /* 0x000fe20000000800 */
[----:B------:R-:W-:Y:S01]  /*74c0*/  @!PT LDS RZ, [RZ] ;  /* 0x00000000fffff984 */ /* 0x000fe20000000800 */
[----:B------:R-:W-:Y:S01]  /*74d0*/  @!PT LDS RZ, [RZ] ;  /* 0x00000000fffff984 */ /* 0x000fe20000000800 */
[----:B------:R2:W-:Y:S06]  /*74e0*/  MEMBAR.ALL.CTA ;  /* 0x0000000000007992 */ /* 0x0005ec0000008000 */
[----:B--2---:R-:W2:Y:S01]  /*74f0*/  FENCE.VIEW.ASYNC.S ;  /* 0x00000000000073c6 */ /* 0x004ea20000000000 */
[----:B------:R-:W-:Y:S05]  /*7500*/  @!P1 BRA `(.L_x_35) ;  /* 0x0000000000049947 */ /* 0x000fea0003800000 */
[----:B------:R-:W-:Y:S01]  /*7510*/  BPT.TRAP 0x1 ;  /* 0x000000040000795c */ /* 0x000fe20000300000 */
.L_x_35:
[----:B--2---:R-:W-:Y:S01]  /*7520*/  SYNCS.ARRIVE.TRANS64.A1T0 RZ, [UR18+0x30880], RZ ;  /* 0x030880ffffff79a7 */ /* 0x004fe20008100012 */
[----:B------:R-:W-:-:S04]  /*7530*/  UIADD3 UR36, UR36, 0x1, URZ ;  /* 0x0000000124247890 */ /* 0x000fc8000fffe03f */
[----:B------:R-:W-:-:S04]  /*7540*/  UISETP.NE.AND UP0, UPT, UR36, 0x2, UPT ;  /* 0x000000022400788c */ /* 0x000fc8000bf05270 */
[----:B------:R-:W-:Y:S02]  /*7550*/  USEL UR14, URZ, 0x1, UP0 ;  /* 0x000000013f0e7887 */ /* 0x000fe40008000000 */
[----:B------:R-:W-:Y:S02]  /*7560*/  USEL UR36, UR36, URZ, UP0 ;  /* 0x0000003f24247287 */ /* 0x000fe40008000000 */
[----:B------:R-:W-:-:S12]  /*7570*/  ULOP3.LUT UR23, UR23, UR14, URZ, 0x3c, !UPT ;  /* 0x0000000e17177292 */ /* 0x000fd8000f8e3c3f */
.L_x_31:
[----:B------:R-:W-:Y:S02]  /*7580*/  UIADD3 UR14, UR6, 0x1, URZ ;  /* 0x00000001060e7890 */ /* 0x000fe4000fffe03f */
[----:B------:R-:W-:Y:S02]  /*7590*/  UISETP.NE.AND UP1, UPT, UR6, 0x1, UPT ;  /* 0x000000010600788c */ /* 0x000fe4000bf25270 */
[----:B------:R-:W-:Y:S02]  /*75a0*/  UISETP.NE.AND UP0, UPT, UR14, 0x2, UPT ;  /* 0x000000020e00788c */ /* 0x000fe4000bf05270 */
[----:B------:R-:W-:Y:S02]  /*75b0*/  USEL UR15, URZ, 0x1, UP1 ;  /* 0x000000013f0f7887 */ /* 0x000fe40008800000 */
[----:B------:R-:W-:Y:S02]  /*75c0*/  USEL UR6, UR14, URZ, UP0 ;  /* 0x0000003f0e067287 */ /* 0x000fe40008000000 */
[----:B------:R-:W-:Y:S01]  /*75d0*/  ULOP3.LUT UR21, UR21, UR15, URZ, 0x3c, !UPT ;  /* 0x0000000f15157292 */ /* 0x000fe2000f8e3c3f */
[----:B------:R-:W-:Y:S11]  /*75e0*/  @!P0 BRA `(.L_x_36) ;  /* 0x0000000000048947 */ /* 0x000ff60003800000 */
[----:B------:R-:W-:Y:S01]  /*75f0*/  BPT.TRAP 0x1 ;  /* 0x000000040000795c */ /* 0x000fe20000300000 */
.L_x_36:
[----:B------:R-:W-:Y:S02]  /*7600*/  UISETP.GT.U32.AND UP0, UPT, UR4, 0x1, UPT ;  /* 0x000000010400788c */ /* 0x000fe4000bf04070 */
[----:B------:R-:W-:-:S04]  /*7610*/  ULEA UR14, UR5, UR37, 0x3 ;  /* 0x00000025050e7291 */ /* 0x000fc8000f8e183f */
[----:B------:R-:W-:Y:S01]  /*7620*/  UIADD3 UR14, UR14, 0x30820, URZ ;  /* 0x000308200e0e7890 */ /* 0x000fe2000fffe03f */
[----:B------:R-:W-:-:S03]  /*7630*/  PLOP3.LUT P1, PT, PT, PT, UP0, 0x80, 0x0 ;  /* 0x000000000000781c */ /* 0x000fc60003f2f008 */
[----:B------:R-:W-:-:S09]  /*7640*/  UPRMT UR14, URZ, 0x654, UR14 ;  /* 0x000006543f0e7896 */ /* 0x000fd2000800000e */
[----:B------:R-:W-:Y:S01]  /*7650*/  SYNCS.ARRIVE.TRANS64.RED.A1T0 RZ, [UR14], RZ ;  /* 0x000000ffffff79a7 */ /* 0x000fe2000810040e */
[----:B------:R-:W-:Y:S05]  /*7660*/  @P1 BRA `(.L_x_37) ;  /* 0x0000000000041947 */ /* 0x000fea0003800000 */
[----:B------:R-:W-:Y:S01]  /*7670*/  BPT.TRAP 0x1 ;  /* 0x000000040000795c */ /* 0x000fe20000300000 */
.L_x_37:
[----:B------:R-:W-:-:S04]  /*7680*/  UIADD3 UR5, UR5, 0x1, URZ ;  /* 0x0000000105057890 */ /* 0x000fc8000fffe03f */
[----:B------:R-:W-:-:S04]  /*7690*/  UISETP.NE.AND UP0, UPT, UR5, 0x4, UPT ;  /* 0x000000040500788c */ /* 0x000fc8000bf05270 */
[----:B------:R-:W-:Y:S01]  /*76a0*/  USEL UR14, UR5, URZ, UP0 ;  /* 0x0000003f050e7287 */ /* 0x000fe20008000000 */
[----:B------:R-:W-:Y:S11]  /*76b0*/  @!P0 BRA `(.L_x_38) ;  /* 0x0000000000048947 */ /* 0x000ff60003800000 */
[----:B------:R-:W-:Y:S01]  /*76c0*/  BPT.TRAP 0x1 ;  /* 0x000000040000795c */ /* 0x000fe20000300000 */
.L_x_38:
[----:B------:R-:W-:-:S04]  /*76d0*/  ULEA UR5, UR14, UR37, 0x3 ;  /* 0x000000250e057291 */ /* 0x000fc8000f8e183f */
[----:B------:R-:W-:-:S04]  /*76e0*/  UIADD3 UR5, UR5, 0x30820, URZ ;  /* 0x0003082005057890 */ /* 0x000fc8000fffe03f */
[----:B------:R-:W-:-:S09]  /*76f0*/  UPRMT UR5, URZ, 0x654, UR5 ;  /* 0x000006543f057896 */ /* 0x000fd20008000005 */
[----:B------:R-:W-:Y:S01]  /*7700*/  SYNCS.ARRIVE.TRANS64.RED.A1T0 RZ, [UR5], RZ ;  /* 0x000000ffffff79a7 */ /* 0x000fe20008100405 */
[----:B------:R-:W-:Y:S05]  /*7710*/  @P1 BRA `(.L_x_39) ;  /* 0x0000000000041947 */ /* 0x000fea0003800000 */
[----:B------:R-:W-:Y:S01]  /*7720*/  BPT.TRAP 0x1 ;  /* 0x000000040000795c */ /* 0x000fe20000300000 */
.L_x_39:
[----:B------:R-:W-:Y:S02]  /*7730*/  UISETP.GT.AND UP2, UPT, UR13, 0x1, UPT ;  /* 0x000000010d00788c */ /* 0x000fe4000bf44270 */
[----:B------:R-:W-:Y:S02]  /*7740*/  UIADD3 UR24, UR24, 0x1, URZ ;  /* 0x0000000118187890 */ /* 0x000fe4000fffe03f */
[----:B------:R-:W-:Y:S02]  /*7750*/  UIADD3 UR5, UR14, 0x1, URZ ;  /* 0x000000010e057890 */ /* 0x000fe4000fffe03f */
[----:B------:R-:W-:Y:S01]  /*7760*/  PLOP3.LUT P1, PT, PT, PT, UP2, 0x80, 0x0 ;  /* 0x000000000000781c */ /* 0x000fe20003f2f028 */
[----:B------:R-:W-:Y:S02]  /*7770*/  UISETP.NE.AND UP0, UPT, UR24, 0x4, UPT ;  /* 0x000000041800788c */ /* 0x000fe4000bf05270 */
[----:B------:R-:W-:Y:S02]  /*7780*/  UISETP.NE.AND UP1, UPT, UR5, 0x4, UPT ;  /* 0x000000040500788c */ /* 0x000fe4000bf25270 */
[----:B------:R-:W-:-:S02]  /*7790*/  USEL UR14, URZ, 0x1, UP0 ;  /* 0x000000013f0e7887 */ /* 0x000fc40008000000 */
[----:B------:R-:W-:Y:S02]  /*77a0*/  UIADD3 UR13, UR13, -0x1, URZ ;  /* 0xffffffff0d0d7890 */ /* 0x000fe4000fffe03f */
[----:B------:R-:W-:Y:S02]  /*77b0*/  USEL UR5, UR5, URZ, UP1 ;  /* 0x0000003f05057287 */ /* 0x000fe40008800000 */
[----:B------:R-:W-:Y:S02]  /*77c0*/  USEL UR30, UR24, URZ, UP0 ;  /* 0x0000003f181e7287 */ /* 0x000fe40008000000 */
[----:B------:R-:W-:Y:S01]  /*77d0*/  ULOP3.LUT UR25, UR25, UR14, URZ, 0x3c, !UPT ;  /* 0x0000000e19197292 */ /* 0x000fe2000f8e3c3f */
[----:B------:R-:W-:Y:S11]  /*77e0*/  @P1 BRA `(.L_x_40) ;  /* 0xffffff9800e81947 */ /* 0x000ff6000383ffff */
.L_x_18:
[----:B------:R-:W-:Y:S05]  /*77f0*/  @!P0 BRA `(.L_x_41) ;  /* 0x0000000000048947 */ /* 0x000fea0003800000 */
[----:B-1----:R-:W-:Y:S01]  /*7800*/  BPT.TRAP 0x1 ;  /* 0x000000040000795c */ /* 0x002fe20000300000 */
.L_x_41:
[----:B------:R-:W-:Y:S02]  /*7810*/  UISETP.GT.U32.AND UP0, UPT, UR4, 0x1, UPT ;  /* 0x000000010400788c */ /* 0x000fe4000bf04070 */
[----:B------:R-:W-:-:S04]  /*7820*/  UIADD3 UR5, UR8, 0x30860, URZ ;  /* 0x0003086008057890 */ /* 0x000fc8000fffe03f */
[----:B------:R-:W-:Y:S01]  /*7830*/  PLOP3.LUT P1, PT, PT, PT, UP0, 0x80, 0x0 ;  /* 0x000000000000781c */ /* 0x000fe20003f2f008 */
[----:B------:R-:W-:-:S09]  /*7840*/  UPRMT UR5, URZ, 0x654, UR5 ;  /* 0x000006543f057896 */ /* 0x000fd20008000005 */
[----:B------:R-:W-:Y:S03]  /*7850*/  SYNCS.ARRIVE.TRANS64.RED.A1T0 RZ, [UR5], RZ ;  /* 0x000000ffffff79a7 */ /* 0x000fe60008100405 */
[----:B------:R-:W-:Y:S05]  /*7860*/  @P1 BRA `(.L_x_42) ;  /* 0x0000000000041947 */ /* 0x000fea0003800000 */
[----:B-1----:R-:W-:Y:S01]  /*7870*/  BPT.TRAP 0x1 ;  /* 0x000000040000795c */ /* 0x002fe20000300000 */
.L_x_42:
[----:B------:R-:W-:Y:S05]  /*7880*/  @!P0 BRA `(.L_x_43) ;  /* 0x0000000000048947 */ /* 0x000fea0003800000 */
[----:B-1----:R-:W-:Y:S01]  /*7890*/  BPT.TRAP 0x1 ;  /* 0x000000040000795c */ /* 0x002fe20000300000 */
.L_x_43:
[----:B------:R-:W-:-:S04]  /*78a0*/  UIADD3 UR8, UR8, 0x30868, URZ ;  /* 0x0003086808087890 */ /* 0x000fc8000fffe03f */
[----:B------:R-:W-:-:S09]  /*78b0*/  UPRMT UR8, URZ, 0x654, UR8 ;  /* 0x000006543f087896 */ /* 0x000fd20008000008 */
[----:B------:R-:W-:Y:S01]  /*78c0*/  SYNCS.ARRIVE.TRANS64.RED.A1T0 RZ, [UR8], RZ ;  /* 0x000000ffffff79a7 */ /* 0x000fe20008100408 */
[----:B------:R-:W-:Y:S05]  /*78d0*/  @P1 BRA `(.L_x_44) ;  /* 0x0000000000041947 */ /* 0x000fea0003800000 */
[----:B-1----:R-:W-:Y:S01]  /*78e0*/  BPT.TRAP 0x1 ;  /* 0x000000040000795c */ /* 0x002fe20000300000 */
.L_x_44:
[----:B------:R-:W-:-:S04]  /*78f0*/  ULOP3.LUT UR7, UR7, 0x2, URZ, 0xfc, !UPT ;  /* 0x0000000207077892 */ /* 0x000fc8000f8efc3f */
[----:B------:R-:W-:-:S06]  /*7900*/  UISETP.NE.AND UP0, UPT, UR7, 0x3, UPT ;  /* 0x000000030700788c */ /* 0x000fcc000bf05270 */
[----:B------:R-:W-:-:S13]  /*7910*/  PLOP3.LUT P1, PT, PT, PT, UP0, 0x80, 0x0 ;  /* 0x000000000000781c */ /* 0x000fda0003f2f008 */
[----:B------:R-:W-:Y:S05]  /*7920*/  @!P1 BRA `(.L_x_45) ;  /* 0x0000000000049947 */ /* 0x000fea0003800000 */
[----:B-1----:R-:W-:Y:S01]  /*7930*/  BPT.TRAP 0x1 ;  /* 0x000000040000795c */ /* 0x002fe20000300000 */
.L_x_45:
[----:B------:R-:W-:Y:S01]  /*7940*/  ULEA UR4, UR6, UR37, 0x3 ;  /* 0x0000002506047291 */ /* 0x000fe2000f8e183f */
[----:B--2---:R-:W-:-:S05]  /*7950*/  IMAD.U32 R0, RZ, RZ, UR21 ;  /* 0x00000015ff007e24 */ /* 0x004fca000f8e00ff */
[----:B------:R-:W-:-:S04]  /*7960*/  SHF.L.U32 R0, R0, 0x1f, RZ ;  /* 0x0000001f00007819 */ /* 0x000fc800000006ff */
[----:B------:R-:W2:Y:S02]  /*7970*/  SYNCS.PHASECHK.TRANS64.TRYWAIT P0, [UR4+0x30890], R0 ;  /* 0x03089000ff0075a7 */ /* 0x000ea40008000144 */
[----:B--2---:R-:W-:Y:S05]  /*7980*/  @!P0 BRA `(.L_x_46) ;  /* 0x0000004800948947 */ /* 0x004fea0003800000 */
.L_x_135:
[----:B------:R-:W-:Y:S05]  /*7990*/  @!P1 BRA `(.L_x_47) ;  /* 0x0000000000049947 */ /* 0x000fea0003800000 */
[----:B-1----:R-:W-:Y:S01]  /*79a0*/  BPT.TRAP 0x1 ;  /* 0x000000040000795c */ /* 0x002fe20000300000 */
.L_x_47:
[----:B------:R-:W-:-:S04]  /*79b0*/  UIADD3 UR6, UR6, 0x1, URZ ;  /* 0x0000000106067890 */ /* 0x000fc8000fffe03f */
[----:B------:R-:W-:-:S04]  /*79c0*/  UISETP.NE.AND UP0, UPT, UR6, 0x2, UPT ;  /* 0x000000020600788c */ /* 0x000fc8000bf05270 */
[----:B------:R-:W-:Y:S02]  /*79d0*/  USEL UR4, URZ, 0x1, UP0 ;  /* 0x000000013f047887 */ /* 0x000fe40008000000 */
[----:B------:R-:W-:Y:S02]  /*79e0*/  USEL UR6, UR6, URZ, UP0 ;  /* 0x0000003f06067287 */ /* 0x000fe40008000000 */
[----:B------:R-:W-:Y:S02]  /*79f0*/  ULOP3.LUT UR4, UR21, UR4, URZ, 0x3c, !UPT ;  /* 0x0000000415047292 */ /* 0x000fe4000f8e3c3f */
[----:B------:R-:W-:-:S04]  /*7a00*/  ULEA UR6, UR6, UR37, 0x3 ;  /* 0x0000002506067291 */ /* 0x000fc8000f8e183f */
[----:B--2---:R-:W-:-:S05]  /*7a10*/  IMAD.U32 R0, RZ, RZ, UR4 ;  /* 0x00000004ff007e24 */ /* 0x004fca000f8e00ff */
[----:B------:R-:W-:-:S04]  /*7a20*/  SHF.L.U32 R0, R0, 0x1f, RZ ;  /* 0x0000001f00007819 */ /* 0x000fc800000006ff */
[----:B------:R-:W2:Y:S02]  /*7a30*/  SYNCS.PHASECHK.TRANS64.TRYWAIT P0, [UR6+0x30890], R0 ;  /* 0x03089000ff0075a7 */ /* 0x000ea40008000146 */
[----:B--2---:R-:W-:Y:S05]  /*7a40*/  @!P0 BRA `(.L_x_48) ;  /* 0x00000048007c8947 */ /* 0x004fea0003800000 */
.L_x_136:
[----:B------:R-:W-:Y:S01]  /*7a50*/  ULEA UR4, UR36, UR39, 0x1 ;  /* 0x0000002724047291 */ /* 0x000fe2000f8e083f */
[----:B------:R-:W-:Y:S01]  /*7a60*/  IMAD.U32 R2, RZ, RZ, UR23 ;  /* 0x00000017ff027e24 */ /* 0x000fe2000f8e00ff */
[----:B--2---:R-:W-:Y:S02]  /*7a70*/  MOV R0, RZ ;  /* 0x000000ff00007202 */ /* 0x004fe40000000f00 */
[----:B------:R-:W-:Y:S02]  /*7a80*/  ULEA UR4, UR4, UR37, 0x3 ;  /* 0x0000002504047291 */ /* 0x000fe4000f8e183f */
[----:B------:R-:W-:Y:S02]  /*7a90*/  SHF.L.U32 R2, R2, 0x1f, RZ ;  /* 0x0000001f02027819 */ /* 0x000fe400000006ff */
[----:B------:R-:W-:-:S05]  /*7aa0*/  LOP3.LUT P1, RZ, R0, 0x1bf, RZ, 0xc0, !PT ;  /* 0x000001bf00ff7812 */ /* 0x000fca000782c0ff */
[----:B------:R-:W2:Y:S02]  /*7ab0*/  SYNCS.PHASECHK.TRANS64.TRYWAIT P0, [UR4+0x308a0], R2 ;  /* 0x0308a002ff0075a7 */ /* 0x000ea40008000144 */
[----:B--2---:R-:W-:Y:S06]  /*7ac0*/  @!P0 BRA `(.L_x_49) ;  /* 0x0000004800748947 */ /* 0x004fec0003800000 */
.L_x_137:
[----:B------:R-:W-:Y:S05]  /*7ad0*/  @!P1 BRA `(.L_x_50) ;  /* 0x0000000000409947 */ /* 0x000fea0003800000 */
[----:B------:R-:W-:Y:S01]  /*7ae0*/  MOV R0, 0x0 ;  /* 0x0000000000007802 */ /* 0x000fe20000000f00 */
[----:B------:R-:W-:Y:S01]  /*7af0*/  ULDC.64 UR4, c[0x4][0x68] ;  /* 0x01001a0000047ab9 */ /* 0x000fe20000000a00 */
[----:B------:R-:W-:Y:S01]  /*7b00*/  ULDC.64 UR6, c[0x4][0x8] ;  /* 0x0100020000067ab9 */ /* 0x000fe20000000a00 */
[----:B-1----:R-:W-:Y:S01]  /*7b10*/  IMAD.U32 R4, RZ, RZ, UR4 ;  /* 0x00000004ff047e24 */ /* 0x002fe2000f8e00ff */
[----:B--2---:R1:W2:Y:S01]  /*7b20*/  LDC.64 R2, c[0x4][R0] ;  /* 0x0100000000027b82 */ /* 0x0042a20000000a00 */
[----:B------:R-:W-:Y:S01]  /*7b30*/  IMAD.U32 R5, RZ, RZ, UR5 ;  /* 0x00000005ff057e24 */ /* 0x000fe2000f8e00ff */
[----:B------:R-:W-:Y:S01]  /*7b40*/  ULDC.64 UR4, c[0x4][0x70] ;  /* 0x01001c0000047ab9 */ /* 0x000fe20000000a00 */
[----:B------:R-:W-:Y:S02]  /*7b50*/  IMAD.U32 R10, RZ, RZ, UR6 ;  /* 0x00000006ff0a7e24 */ /* 0x000fe4000f8e00ff */
[----:B------:R-:W-:Y:S02]  /*7b60*/  IMAD.U32 R6, RZ, RZ, UR4 ;  /* 0x00000004ff067e24 */ /* 0x000fe4000f8e00ff */
[----:B------:R-:W-:-:S02]  /*7b70*/  IMAD.U32 R7, RZ, RZ, UR5 ;  /* 0x00000005ff077e24 */ /* 0x000fc4000f8e00ff */
[----:B------:R-:W-:Y:S02]  /*7b80*/  IMAD.U32 R11, RZ, RZ, UR7 ;  /* 0x00000007ff0b7e24 */ /* 0x000fe4000f8e00ff */
[----:B------:R-:W-:Y:S02]  /*7b90*/  IMAD.MOV.U32 R8, RZ, RZ, 0x70 ;  /* 0x00000070ff087424 */ /* 0x000fe400078e00ff */
[----:B------:R-:W-:Y:S02]  /*7ba0*/  IMAD.MOV.U32 R12, RZ, RZ, 0x1 ;  /* 0x00000001ff0c7424 */ /* 0x000fe400078e00ff */
[----:B-1----:R-:W-:-:S07]  /*7bb0*/  IMAD.MOV.U32 R13, RZ, RZ, RZ ;  /* 0x000000ffff0d7224 */ /* 0x002fce00078e00ff */
[----:B------:R-:W-:-:S07]  /*7bc0*/  LEPC R20, `(.L_x_50) ;  /* 0x000000001014794e */ /* 0x000fce0000000000 */
[----:B--2---:R-:W-:Y:S05]  /*7bd0*/  CALL.ABS.NOINC R2 ;  /* 0x0000000002007343 */ /* 0x004fea0003c00000 */
.L_x_50:
[----:B-1----:R-:W-:Y:S02]  /*7be0*/  IMAD.U32 R16, RZ, RZ, UR37 ;  /* 0x00000025ff107e24 */ /* 0x002fe4000f8e00ff */
[----:B--2---:R-:W-:-:S04]  /*7bf0*/  IMAD.U32 R3, RZ, RZ, UR39 ;  /* 0x00000027ff037e24 */ /* 0x004fc8000f8e00ff */
[----:B------:R-:W-:-:S05]  /*7c00*/  IMAD R16, R3, 0x4400, R16 ;  /* 0x0000440003107824 */ /* 0x000fca00078e0210 */
[----:B------:R-:W-:-:S13]  /*7c10*/  LOP3.LUT P0, RZ, R16, 0x1b0, RZ, 0xc0, !PT ;  /* 0x000001b010ff7812 */ /* 0x000fda000780c0ff */
[----:B------:R-:W-:Y:S05]  /*7c20*/  @!P0 BRA `(.L_x_51) ;  /* 0x0000000000408947 */ /* 0x000fea0003800000 */
[----:B------:R-:W-:Y:S01]  /*7c30*/  MOV R0, 0x0 ;  /* 0x0000000000007802 */ /* 0x000fe20000000f00 */
[----:B------:R-:W-:Y:S01]  /*7c40*/  ULDC.64 UR4, c[0x4][0x68] ;  /* 0x01001a0000047ab9 */ /* 0x000fe20000000a00 */
[----:B------:R-:W-:Y:S01]  /*7c50*/  ULDC.64 UR6, c[0x4][0x8] ;  /* 0x0100020000067ab9 */ /* 0x000fe20000000a00 */
[----:B------:R-:W-:Y:S01]  /*7c60*/  IMAD.U32 R4, RZ, RZ, UR4 ;  /* 0x00000004ff047e24 */ /* 0x000fe2000f8e00ff */
[----:B------:R1:W2:Y:S01]  /*7c70*/  LDC.64 R2, c[0x4][R0] ;  /* 0x0100000000027b82 */ /* 0x0002a20000000a00 */
        /* <DEDUP_REMOVED lines=11> */
.L_x_51:
[----:B------:R-:W1:Y:S01]  /*7d30*/  S2R R6, SR_TID.X ;  /* 0x0000000000067919 */ /* 0x000e620000002100 */
[----:B------:R-:W-:Y:S01]  /*7d40*/  IMAD.MOV.U32 R17, RZ, RZ, 0x10 ;  /* 0x00000010ff117424 */ /* 0x000fe200078e00ff */
        /* <DEDUP_REMOVED lines=8> */
[C---:B-1----:R-:W-:Y:S01]  /*7dd0*/  IMAD.SHL.U32 R0, R6.reuse, 0x10, RZ ;  /* 0x0000001006007824 */ /* 0x042fe200078e00ff */
[----:B------:R-:W-:Y:S01]  /*7de0*/  SHF.R.U32.HI R4, RZ, 0x1, R6 ;  /* 0x00000001ff047819 */ /* 0x000fe20000011606 */
[C---:B------:R-:W-:Y:S01]  /*7df0*/  IMAD.SHL.U32 R2, R6.reuse, 0x20, RZ ;  /* 0x0000002006027824 */ /* 0x040fe200078e00ff */
[----:B------:R-:W-:Y:S02]  /*7e00*/  LOP3.LUT P0, RZ, R6, 0x4, RZ, 0xc0, !PT ;  /* 0x0000000406ff7812 */ /* 0x000fe4000780c0ff */
[----:B------:R-:W-:-:S02]  /*7e10*/  LOP3.LUT R5, R0, 0x600, RZ, 0xc0, !PT ;  /* 0x0000060000057812 */ /* 0x000fc400078ec0ff */
[----:B------:R-:W-:Y:S02]  /*7e20*/  LOP3.LUT R0, R6, 0x7f, RZ, 0xc0, !PT ;  /* 0x0000007f06007812 */ /* 0x000fe400078ec0ff */
[----:B------:R-:W-:Y:S02]  /*7e30*/  LOP3.LUT R3, R2, 0xc0, RZ, 0xc0, !PT ;  /* 0x000000c002037812 */ /* 0x000fe400078ec0ff */
[----:B------:R-:W-:Y:S01]  /*7e40*/  LOP3.LUT R5, R5, 0x20, R2, 0xf8, !PT ;  /* 0x0000002005057812 */ /* 0x000fe200078ef802 */
[----:B------:R-:W-:Y:S01]  /*7e50*/  VIADD R18, R0, 0x1f ;  /* 0x0000001f00127836 */ /* 0x000fe20000000000 */
[----:B------:R-:W-:Y:S01]  /*7e60*/  LOP3.LUT R3, R3, 0x8, R4, 0xf8, !PT ;  /* 0x0000000803037812 */ /* 0x000fe200078ef804 */
[----:B------:R-:W-:Y:S01]  /*7e70*/  IMAD.SHL.U32 R4, R6, 0x4, RZ ;  /* 0x0000000406047824 */ /* 0x000fe200078e00ff */
[----:B------:R-:W-:Y:S02]  /*7e80*/  LOP3.LUT R2, R5, 0x100, R2, 0xf8, !PT ;  /* 0x0000010005027812 */ /* 0x000fe400078ef802 */
[----:B------:R-:W-:-:S02]  /*7e90*/  ISETP.GT.U32.AND P1, PT, R18, 0x3e, PT ;  /* 0x0000003e1200780c */ /* 0x000fc40003f24070 */
[----:B------:R-:W-:Y:S02]  /*7ea0*/  LOP3.LUT R3, R3, 0x18, R4, 0x78, !PT ;  /* 0x0000001803037812 */ /* 0x000fe400078e7804 */
[----:B------:R-:W-:Y:S02]  /*7eb0*/  SEL R17, R17, 0xfffffff0, !P0 ;  /* 0xfffffff011117807 */ /* 0x000fe40004000000 */
[----:B------:R-:W-:-:S07]  /*7ec0*/  LOP3.LUT R3, R2, R3, RZ, 0xfc, !PT ;  /* 0x0000000302037212 */ /* 0x000fce00078efcff */
[----:B------:R-:W-:Y:S05]  /*7ed0*/  @P1 BRA `(.L_x_52) ;  /* 0x0000000000041947 */ /* 0x000fea0003800000 */
[----:B------:R-:W-:-:S04]  /*7ee0*/  DEPBAR.LE SB0, 0x1 ;  /* 0x000080400000791a */ /* 0x000fc80000000000 */
.L_x_52:
[----:B------:R-:W-:Y:S05]  /*7ef0*/  WARPSYNC.ALL ;  /* 0x0000000000007948 */ /* 0x000fea0003800000 */
[----:B------:R-:W-:Y:S01]  /*7f00*/  BAR.SYNC.DEFER_BLOCKING 0x1, 0x80 ;  /* 0x0042000000007b1d */ /* 0x000fe20000010000 */
[----:B------:R-:W-:Y:S01]  /*7f10*/  IMAD R22, R3, 0x2, R16 ;  /* 0x0000000203167824 */ /* 0x000fe200078e0210 */
[----:B------:R-:W-:Y:S02]  /*7f20*/  F2FP.F16.F32.PACK_AB R200, R201, R200 ;  /* 0x000000c8c9c8723e */ /* 0x000fe400000000ff */
[----:B------:R-:W-:Y:S01]  /*7f30*/  F2FP.F16.F32.PACK_AB R208, R209, R208 ;  /* 0x000000d0d1d0723e */ /* 0x000fe200000000ff */
[----:B------:R-:W-:Y:S01]  /*7f40*/  IMAD R0, R17, 0x2, R22 ;  /* 0x0000000211007824 */ /* 0x000fe200078e0216 */
[----:B------:R-:W-:Y:S01]  /*7f50*/  ULDC.64 UR40, c[0x0][0x198] ;  /* 0x0000660000287ab9 */ /* 0x000fe20000000a00 */
[----:B------:R-:W-:Y:S01]  /*7f60*/  BSSY B0, `(.L_x_53) ;  /* 0x000001b000007945 */ /* 0x000fe20003800000 */
[----:B------:R-:W-:-:S02]  /*7f70*/  F2FP.F16.F32.PACK_AB R201, R203, R202 ;  /* 0x000000cacbc9723e */ /* 0x000fc400000000ff */
[----:B------:R-:W-:Y:S02]  /*7f80*/  F2FP.F16.F32.PACK_AB R209, R211, R210 ;  /* 0x000000d2d3d1723e */ /* 0x000fe400000000ff */
[----:B------:R-:W-:Y:S02]  /*7f90*/  F2FP.F16.F32.PACK_AB R202, R205, R204 ;  /* 0x000000cccdca723e */ /* 0x000fe400000000ff */
[----:B------:R-:W-:Y:S02]  /*7fa0*/  F2FP.F16.F32.PACK_AB R203, R207, R206 ;  /* 0x000000cecfcb723e */ /* 0x000fe400000000ff */
[----:B------:R-:W-:Y:S02]  /*7fb0*/  F2FP.F16.F32.PACK_AB R210, R213, R212 ;  /* 0x000000d4d5d2723e */ /* 0x000fe400000000ff */
[----:B------:R-:W-:Y:S01]  /*7fc0*/  F2FP.F16.F32.PACK_AB R211, R215, R214 ;  /* 0x000000d6d7d3723e */ /* 0x000fe200000000ff */
[----:B------:R1:W-:Y:S04]  /*7fd0*/  STSM.16.M88.4 [R22], R184 ;  /* 0x000000b816007844 */ /* 0x0003e80000000200 */
[----:B------:R1:W-:Y:S01]  /*7fe0*/  STSM.16.M88.4 [R0], R192 ;  /* 0x000000c000007844 */ /* 0x0003e20000000200 */
[----:B------:R-:W-:Y:S01]  /*7ff0*/  @!PT LDS RZ, [RZ] ;  /* 0x00000000fffff984 */ /* 0x000fe20000000800 */
[----:B------:R-:W-:Y:S01]  /*8000*/  @!PT LDS RZ, [RZ] ;  /* 0x00000000fffff984 */ /* 0x000fe20000000800 */
[----:B------:R-:W-:Y:S01]  /*8010*/  @!PT LDS RZ, [RZ] ;  /* 0x00000000fffff984 */ /* 0x000fe20000000800 */
[----:B------:R-:W-:Y:S01]  /*8020*/  @!PT LDS RZ, [RZ] ;  /* 0x00000000fffff984 */ /* 0x000fe20000000800 */
[----:B------:R2:W-:Y:S06]  /*8030*/  MEMBAR.ALL.CTA ;  /* 0x0000000000007992 */ /* 0x0005ec0000008000 */
[----:B--2---:R-:W2:Y:S02]  /*8040*/  FENCE.VIEW.ASYNC.S ;  /* 0x00000000000073c6 */ /* 0x004ea40000000000 */
[----:B--2---:R-:W-:Y:S06]  /*8050*/  BAR.SYNC.DEFER_BLOCKING 0x1, 0x80 ;  /* 0x0042000000007b1d */ /* 0x004fec0000010000 */
[----:B------:R-:W-:Y:S05]  /*8060*/  @P1 BRA `(.L_x_54) ;  /* 0x0000000000281947 */ /* 0x000fea0003800000 */
[----:B------:R-:W-:Y:S01]  /*8070*/  S2UR UR12, SR_CTAID.Z ;  /* 0x00000000000c79c3 */ /* 0x000fe20000002700 */
[----:B------:R-:W-:Y:S01]  /*8080*/  R2UR UR8, R16 ;  /* 0x00000000100872ca */ /* 0x000fe200000e0000 */
[----:B------:R-:W-:Y:S02]  /*8090*/  UIADD3 UR4, UP0, UR40, 0x9f0, URZ ;  /* 0x000009f028047890 */ /* 0x000fe4000ff1e03f */
[----:B------:R-:W-:Y:S02]  /*80a0*/  USHF.L.U32 UR10, UR38, 0x6, URZ ;  /* 0x00000006260a7899 */ /* 0x000fe4000800063f */
[----:B------:R-:W-:Y:S02]  /*80b0*/  UIADD3.X UR5, URZ, UR41, URZ, UP0, !UPT ;  /* 0x000000293f057290 */ /* 0x000fe400087fe43f */
[----:B------:R-:W2:Y:S01]  /*80c0*/  S2UR UR11, SR_CTAID.Y ;  /* 0x00000000000b79c3 */ /* 0x000ea20000002600 */
[----:B------:R-:W-:-:S06]  /*80d0*/  UMOV UR9, URZ ;  /* 0x0000003f00097c82 */ /* 0x000fcc0008000000 */
[----:B--2---:R2:W-:Y:S01]  /*80e0*/  UTMASTG.4D [UR8], [UR4] ;  /* 0x00000008040073b5 */ /* 0x0045e20008018000 */
[----:B------:R0:W-:Y:S01]  /*80f0*/  UTMACMDFLUSH ;  /* 0x00000000000079b7 */ /* 0x0001e20000000000 */
[----:B--2---:R-:W-:-:S04]  /*8100*/  DEPBAR.LE SB0, 0x1 ;  /* 0x000080400000791a */ /* 0x004fc80000000000 */
.L_x_54:
[----:B------:R-:W-:Y:S05]  /*8110*/  BSYNC B0 ;  /* 0x0000000000007941 */ /* 0x000fea0003800000 */
.L_x_53:
[----:B------:R-:W-:Y:S01]  /*8120*/  BAR.SYNC.DEFER_BLOCKING 0x1, 0x80 ;  /* 0x0042000000007b1d */ /* 0x000fe20000010000 */
[----:B------:R-:W-:-:S04]  /*8130*/  MOV R2, RZ ;  /* 0x000000ff00027202 */ /* 0x000fc80000000f00 */
[----:B------:R-:W-:Y:S01]  /*8140*/  LOP3.LUT P0, RZ, R2, 0x1bf, RZ, 0xc0, !PT ;  /* 0x000001bf02ff7812 */ /* 0x000fe2000780c0ff */
[----:B------:R-:W-:Y:S01]  /*8150*/  BSSY B0, `(.L_x_55) ;  /* 0x0000015000007945 */ /* 0x000fe20003800000 */
[----:B------:R2:W-:Y:S04]  /*8160*/  STSM.16.M88.4 [R22+0x1000], R200 ;  /* 0x001000c816007844 */ /* 0x0005e80000000200 */
[----:B------:R2:W-:Y:S01]  /*8170*/  STSM.16.M88.4 [R0+0x1000], R208 ;  /* 0x001000d000007844 */ /* 0x0005e20000000200 */
[----:B------:R-:W-:Y:S01]  /*8180*/  @!PT LDS RZ, [RZ] ;  /* 0x00000000fffff984 */ /* 0x000fe20000000800 */
[----:B------:R-:W-:Y:S01]  /*8190*/  @!PT LDS RZ, [RZ] ;  /* 0x00000000fffff984 */ /* 0x000fe20000000800 */
[----:B------:R-:W-:Y:S01]  /*81a0*/  @!PT LDS RZ, [RZ] ;  /* 0x00000000fffff984 */ /* 0x000fe20000000800 */
[----:B------:R-:W-:Y:S01]  /*81b0*/  @!PT LDS RZ, [RZ] ;  /* 0x00000000fffff984 */ /* 0x000fe20000000800 */
[----:B------:R3:W-:Y:S06]  /*81c0*/  MEMBAR.ALL.CTA ;  /* 0x0000000000007992 */ /* 0x0007ec0000008000 */
[----:B---3--:R-:W3:Y:S02]  /*81d0*/  FENCE.VIEW.ASYNC.S ;  /* 0x00000000000073c6 */ /* 0x008ee40000000000 */
[----:B---3--:R-:W-:Y:S06]  /*81e0*/  BAR.SYNC.DEFER_BLOCKING 0x1, 0x80 ;  /* 0x0042000000007b1d */ /* 0x008fec0000010000 */
[----:B------:R-:W-:Y:S05]  /*81f0*/  @P1 BRA `(.L_x_56) ;  /* 0x0000000000281947 */ /* 0x000fea0003800000 */
[----:B------:R-:W-:Y:S01]  /*8200*/  S2UR UR12, SR_CTAID.Z ;  /* 0x00000000000c79c3 */ /* 0x000fe20000002700 */
[----:B------:R-:W-:Y:S01]  /*8210*/  R2UR UR8, R16 ;  /* 0x00000000100872ca */ /* 0x000fe200000e0000 */
[----:B------:R-:W-:Y:S02]  /*8220*/  UIADD3 UR4, UP0, UR40, 0x9f0, URZ ;  /* 0x000009f028047890 */ /* 0x000fe4000ff1e03f */
[----:B------:R-:W-:Y:S02]  /*8230*/  USHF.L.U32 UR10, UR38, 0x6, URZ ;  /* 0x00000006260a7899 */ /* 0x000fe4000800063f */
[----:B------:R-:W-:Y:S02]  /*8240*/  UIADD3.X UR5, URZ, UR41, URZ, UP0, !UPT ;  /* 0x000000293f057290 */ /* 0x000fe400087fe43f */
[----:B------:R-:W3:Y:S01]  /*8250*/  S2UR UR11, SR_CTAID.Y ;  /* 0x00000000000b79c3 */ /* 0x000ee20000002600 */
[----:B------:R-:W-:-:S05]  /*8260*/  UMOV UR9, 0x20 ;  /* 0x0000002000097882 */ /* 0x000fca0000000000 */
[----:B------:R-:W-:-:S09]  /*8270*/  UIADD3 UR8, UR8, 0x1000, URZ ;  /* 0x0000100008087890 */ /* 0x000fd2000fffe03f */
[----:B---3--:R3:W-:Y:S02]  /*8280*/  UTMASTG.4D [UR8], [UR4] ;  /* 0x00000008040073b5 */ /* 0x0087e40008018000 */
[----:B---3--:R0:W-:Y:S02]  /*8290*/  UTMACMDFLUSH ;  /* 0x00000000000079b7 */ /* 0x0081e40000000000 */
.L_x_56:
[----:B------:R-:W-:Y:S05]  /*82a0*/  BSYNC B0 ;  /* 0x0000000000007941 */ /* 0x000fea0003800000 */
.L_x_55:
[----:B------:R-:W-:Y:S05]  /*82b0*/  @!P0 BRA `(.L_x_57) ;  /* 0x0000000000408947 */ /* 0x000fea0003800000 */
[----:B-12---:R-:W-:Y:S01]  /*82c0*/  MOV R0, 0x0 ;  /* 0x0000000000007802 */ /* 0x006fe20000000f00 */
        /* <DEDUP_REMOVED lines=15> */
.L_x_57:
[----:B-12---:R-:W-:-:S05]  /*83c0*/  VIADD R0, R16, 0x2200 ;  /* 0x0000220010007836 */ /* 0x006fca0000000000 */
        /* <DEDUP_REMOVED lines=18> */
.L_x_58:
[----:B------:R-:W-:Y:S01]  /*84f0*/  ISETP.GT.U32.AND P6, PT, R18, 0x3e, PT ;  /* 0x0000003e1200780c */ /* 0x000fe20003fc4070 */
[----:B------:R-:W-:Y:S01]  /*8500*/  IMAD R17, R17, 0x2, R22 ;  /* 0x0000000211117824 */ /* 0x000fe200078e0216 */
        /* <DEDUP_REMOVED lines=15> */
[----:B------:R-:W-:Y:S01]  /*8600*/  F2FP.F16.F32.PACK_AB R179, R183, R182 ;  /* 0x000000b6b7b3723e */ /* 0x000fe200000000ff */
[----:B------:R-:W-:Y:S06]  /*8610*/  @P6 BRA `(.L_x_59) ;  /* 0x0000000000046947 */ /* 0x000fec0003800000 */
[----:B------:R-:W-:-:S04]  /*8620*/  DEPBAR.LE SB0, 0x1 ;  /* 0x000080400000791a */ /* 0x000fc80000000000 */
.L_x_59:
[----:B------:R-:W-:Y:S05]  /*8630*/  WARPSYNC.ALL ;  /* 0x0000000000007948 */ /* 0x000fea0003800000 */
[----:B------:R-:W-:Y:S06]  /*8640*/  BAR.SYNC.DEFER_BLOCKING 0x1, 0x80 ;  /* 0x0042000000007b1d */ /* 0x000fec0000010000 */
        /* <DEDUP_REMOVED lines=17> */
[----:B------:R-:W-:-:S05]  /*8760*/  UMOV UR9, URZ ;  /* 0x0000003f00097c82 */ /* 0x000fca0008000000 */
[----:B------:R-:W-:-:S09]  /*8770*/  UIADD3 UR8, UR8, 0x2200, URZ ;  /* 0x0000220008087890 */ /* 0x000fd2000fffe03f */
[----:B--2---:R2:W-:Y:S01]  /*8780*/  UTMASTG.4D [UR8], [UR4] ;  /* 0x00000008040073b5 */ /* 0x0045e20008018000 */
[----:B------:R0:W-:Y:S01]  /*8790*/  UTMACMDFLUSH ;  /* 0x00000000000079b7 */ /* 0x0001e20000000000 */
[----:B--2---:R-:W-:-:S04]  /*87a0*/  DEPBAR.LE SB0, 0x1 ;  /* 0x000080400000791a */ /* 0x004fc80000000000 */
.L_x_61:
[----:B------:R-:W-:Y:S05]  /*87b0*/  BSYNC B0 ;  /* 0x0000000000007941 */ /* 0x000fea0003800000 */
.L_x_60:
        /* <DEDUP_REMOVED lines=22> */
.L_x_63:
[----:B------:R-:W-:Y:S05]  /*8920*/  BSYNC B0 ;  /* 0x0000000000007941 */ /* 0x000fea0003800000 */
.L_x_62:
[----:B------:R-:W-:Y:S01]  /*8930*/  ULOP3.LUT UR39, UR39, 0x1, URZ, 0xc, !UPT ;  /* 0x0000000127277892 */ /* 0x000fe2000f8e0c3f */
[----:B------:R-:W-:-:S04]  /*8940*/  DEPBAR.LE SB0, 0x0 ;  /* 0x000080000000791a */ /* 0x000fc80000000000 */
[----:B------:R-:W-:Y:S01]  /*8950*/  ULEA UR36, UR36, UR39, 0x1 ;  /* 0x0000002724247291 */ /* 0x000fe2000f8e083f */
[----:B------:R-:W-:-:S04]  /*8960*/  DEPBAR.LE SB0, 0x0 ;  /* 0x000080000000791a */ /* 0x000fc80000000000 */
[----:B------:R-:W-:-:S09]  /*8970*/  ULEA UR36, UR36, UR37, 0x3 ;  /* 0x0000002524247291 */ /* 0x000fd2000f8e183f */
[----:B------:R-:W-:Y:S01]  /*8980*/  SYNCS.ARRIVE.TRANS64.A1T0 RZ, [UR36+0x308a0], RZ ;  /* 0x0308a0ffffff79a7 */ /* 0x000fe20008100024 */
[----:B------:R-:W-:Y:S05]  /*8990*/  EXIT ;  /* 0x000000000000794d */ /* 0x000fea0003800000 */
.L_x_6:
[----:B------:R-:W-:-:S08]  /*89a0*/  NOP ;  /* 0x0000000000007918 */ /* 0x000fd00000000000 */
[----:B------:R-:W1:-:S00]  /*89b0*/  USETMAXREG.DEALLOC.CTAPOOL 0x18 ;  /* 0x00000018000079c8 */ /* 0x000e4000080e0500 */
[----:B------:R-:W-:-:S13]  /*89c0*/  PLOP3.LUT P0, PT, PT, PT, UP0, 0x80, 0x0 ;  /* 0x000000000000781c */ /* 0x000fda0003f0f008 */
[----:B-1----:R-:W-:Y:S05]  /*89d0*/  @!P0 BRA `(.L_x_64) ;  /* 0x0000001c00608947 */ /* 0x002fea0003800000 */
[----:B------:R-:W-:-:S13]  /*89e0*/  ISETP.NE.AND P0, PT, RZ, UR5, PT ;  /* 0x00000005ff007c0c */ /* 0x000fda000bf05270 */
[----:B------:R-:W-:Y:S05]  /*89f0*/  @P0 EXIT ;  /* 0x000000000000094d */ /* 0x000fea0003800000 */
[----:B------:R-:W-:Y:S01]  /*8a00*/  ULDC UR13, c[0x0][0x288] ;  /* 0x0000a200000d7ab9 */ /* 0x000fe20000000800 */
[----:B------:R-:W-:Y:S01]  /*8a10*/  ELECT P0, URZ, PT ;  /* 0x00000000003f782f */ /* 0x000fe20003800000 */
[----:B------:R-:W-:Y:S01]  /*8a20*/  UISETP.GE.AND UP0, UPT, UR13, 0x1, UPT ;  /* 0x000000010d00788c */ /* 0x000fe2000bf06270 */
[----:B------:R-:W-:-:S05]  /*8a30*/  UMOV UR6, URZ ;  /* 0x0000003f00067c82 */ /* 0x000fca0008000000 */
[----:B------:R-:W-:-:S13]  /*8a40*/  PLOP3.LUT P1, PT, PT, PT, UP0, 0x80, 0x0 ;  /* 0x000000000000781c */ /* 0x000fda0003f2f008 */
[----:B------:R-:W-:Y:S05]  /*8a50*/  @!P1 BRA `(.L_x_65) ;  /* 0x0000001800fc9947 */ /* 0x000fea0003800000 */
[----:B------:R-:W-:Y:S01]  /*8a60*/  ULOP3.LUT UR4, UR7, 0x1, URZ, 0xfc, !UPT ;  /* 0x0000000107047892 */ /* 0x000fe2000f8efc3f */
[----:B------:R-:W1:Y:S03]  /*8a70*/  S2UR UR5, SR_CgaCtaId ;  /* 0x00000000000579c3 */ /* 0x000e660000008800 */
[----:B------:R-:W-:-:S06]  /*8a80*/  UISETP.NE.AND UP0, UPT, UR4, 0x3, UPT ;  /* 0x000000030400788c */ /* 0x000fcc000bf05270 */
[----:B------:R-:W-:-:S13]  /*8a90*/  PLOP3.LUT P1, PT, PT, PT, UP0, 0x80, 0x0 ;  /* 0x000000000000781c */ /* 0x000fda0003f2f008 */
[----:B------:R-:W-:Y:S05]  /*8aa0*/  @!P1 BRA `(.L_x_66) ;  /* 0x0000000000049947 */ /* 0x000fea0003800000 */
[----:B-1----:R-:W-:Y:S01]  /*8ab0*/  BPT.TRAP 0x1 ;  /* 0x000000040000795c */ /* 0x002fe20000300000 */
.L_x_66:
[----:B------:R-:W-:Y:S01]  /*8ac0*/  UMOV UR4, 0x400 ;  /* 0x0000040000047882 */ /* 0x000fe20000000000 */
[----:B------:R-:W-:Y:S01]  /*8ad0*/  SHF.L.U32 R0, RZ, 0x1f, RZ ;  /* 0x0000001fff007819 */ /* 0x000fe200000006ff */
[----:B-1----:R-:W-:Y:S01]  /*8ae0*/  ULEA UR4, UR5, UR4, 0x18 ;  /* 0x0000000405047291 */ /* 0x002fe2000f8ec03f */
[----:B------:R-:W-:-:S08]  /*8af0*/  UMOV UR6, URZ ;  /* 0x0000003f00067c82 */ /* 0x000fd00008000000 */
[----:B------:R-:W1:Y:S02]  /*8b00*/  SYNCS.PHASECHK.TRANS64.TRYWAIT P2, [UR4+0x30880], R0 ;  /* 0x03088000ff0075a7 */ /* 0x000e640008040144 */
[----:B-1----:R-:W-:Y:S05]  /*8b10*/  @!P2 BRA `(.L_x_67) ;  /* 0x000000380078a947 */ /* 0x002fea0003800000 */
.L_x_138:
[----:B------:R-:W-:Y:S04]  /*8b20*/  BSSY B0, `(.L_x_68) ;  /* 0x000007c000007945 */ /* 0x000fe80003800000 */
[----:B------:R-:W-:Y:S05]  /*8b30*/  @!P0 BRA `(.L_x_69) ;  /* 0x0000000400e88947 */ /* 0x000fea0003800000 */
[----:B------:R-:W2:Y:S01]  /*8b40*/  S2UR UR22, SR_CTAID.Y ;  /* 0x00000000001679c3 */ /* 0x000ea20000002600 */
[----:B------:R-:W-:Y:S01]  /*8b50*/  ULDC.64 UR8, c[0x0][0x198] ;  /* 0x0000660000087ab9 */ /* 0x000fe20000000a00 */
[----:B------:R-:W-:Y:S01]  /*8b60*/  UIADD3 UR40, UR4, 0x20000, URZ ;  /* 0x0002000004287890 */ /* 0x000fe2000fffe03f */
[----:B------:R-:W-:-:S04]  /*8b70*/  DEPBAR.LE SB0, 0x1 ;  /* 0x000080400000791a */ /* 0x000fc80000000000 */
[----:B------:R-:W-:Y:S01]  /*8b80*/  UIADD3 UR14, UP0, UR8, 0x6f0, URZ ;  /* 0x000006f0080e7890 */ /* 0x000fe2000ff1e03f */
[----:B------:R-:W3:Y:S01]  /*8b90*/  S2UR UR21, SR_CTAID.Z ;  /* 0x00000000001579c3 */ /* 0x000ee20000002700 */
[----:B------:R-:W-:Y:S02]  /*8ba0*/  UIADD3 UR24, UR4, 0x20800, URZ ;  /* 0x0002080004187890 */ /* 0x000fe4000fffe03f */
[----:B------:R-:W-:Y:S02]  /*8bb0*/  UIADD3.X UR15, URZ, UR9, URZ, UP0, !UPT ;  /* 0x000000093f0f7290 */ /* 0x000fe400087fe43f */
[----:B------:R-:W-:Y:S02]  /*8bc0*/  UIADD3 UR16, UR4, 0x21000, URZ ;  /* 0x0002100004107890 */ /* 0x000fe4000fffe03f */
[----:B------:R-:W-:Y:S01]  /*8bd0*/  UIADD3 UR8, UR4, 0x21800, URZ ;  /* 0x0002180004087890 */ /* 0x000fe2000fffe03f */
[----:B------:R-:W-:Y:S01]  /*8be0*/  UMOV UR41, URZ ;  /* 0x0000003f00297c82 */ /* 0x000fe20008000000 */
[----:B------:R-:W-:Y:S01]  /*8bf0*/  UMOV UR42, URZ ;  /* 0x0000003f002a7c82 */ /* 0x000fe20008000000 */
[----:B------:R-:W-:Y:S01]  /*8c00*/  UMOV UR26, 0x8 ;  /* 0x00000008001a7882 */ /* 0x000fe20000000000 */
[----:B------:R-:W-:Y:S01]  /*8c10*/  UMOV UR25, UR41 ;  /* 0x0000002900197c82 */ /* 0x000fe20008000000 */
[----:B------:R-:W-:Y:S01]  /*8c20*/  UMOV UR18, 0x10 ;  /* 0x0000001000127882 */ /* 0x000fe20000000000 */
[----:B------:R-:W-:Y:S01]  /*8c30*/  UMOV UR17, UR41 ;  /* 0x0000002900117c82 */ /* 0x000fe20008000000 */
[----:B------:R-:W-:Y:S01]  /*8c40*/  UMOV UR10, 0x18 ;  /* 0x00000018000a7882 */ /* 0x000fe20000000000 */
[----:B--2---:R-:W-:Y:S01]  /*8c50*/  UMOV UR43, UR22 ;  /* 0x00000016002b7c82 */ /* 0x004fe20008000000 */
[----:B------:R-:W-:Y:S01]  /*8c60*/  UMOV UR27, UR22 ;  /* 0x00000016001b7c82 */ /* 0x000fe20008000000 */
[----:B------:R-:W-:Y:S01]  /*8c70*/  UMOV UR19, UR22 ;  /* 0x0000001600137c82 */ /* 0x000fe20008000000 */
[----:B------:R-:W-:Y:S01]  /*8c80*/  UMOV UR11, UR22 ;  /* 0x00000016000b7c82 */ /* 0x000fe20008000000 */
[----:B------:R-:W-:Y:S01]  /*8c90*/  UIADD3 UR32, UR4, 0x22000, URZ ;  /* 0x0002200004207890 */ /* 0x000fe2000fffe03f */
[----:B------:R-:W-:Y:S01]  /*8ca0*/  UMOV UR9, UR41 ;  /* 0x0000002900097c82 */ /* 0x000fe20008000000 */
[----:B------:R-:W-:Y:S01]  /*8cb0*/  UMOV UR34, 0x20 ;  /* 0x0000002000227882 */ /* 0x000fe20000000000 */
[----:B---3--:R-:W-:Y:S01]  /*8cc0*/  UMOV UR44, UR21 ;  /* 0x00000015002c7c82 */ /* 0x008fe20008000000 */
[----:B------:R-:W-:Y:S01]  /*8cd0*/  UMOV UR28, UR21 ;  /* 0x00000015001c7c82 */ /* 0x000fe20008000000 */
[----:B------:R-:W-:Y:S01]  /*8ce0*/  UMOV UR20, UR21 ;  /* 0x0000001500147c82 */ /* 0x000fe20008000000 */
[----:B------:R-:W-:Y:S01]  /*8cf0*/  UTMAREDG.4D.ADD [UR40], [UR14] ;  /* 0x000000280e0073b6 */ /* 0x000fe20008018000 */
[----:B------:R-:W-:Y:S01]  /*8d00*/  UMOV UR12, UR21 ;  /* 0x00000015000c7c82 */ /* 0x000fe20008000000 */
[----:B------:R-:W-:Y:S01]  /*8d10*/  UMOV UR35, UR22 ;  /* 0x0000001600237c82 */ /* 0x000fe20008000000 */
[----:B------:R-:W-:Y:S01]  /*8d20*/  UMOV UR36, UR21 ;  /* 0x0000001500247c82 */ /* 0x000fe20008000000 */
[----:B------:R-:W-:Y:S01]  /*8d30*/  UMOV UR33, UR41 ;  /* 0x0000002900217c82 */ /* 0x000fe20008000000 */
[----:B------:R2:W-:Y:S01]  /*8d40*/  UTMAREDG.4D.ADD [UR24], [UR14] ;  /* 0x000000180e0073b6 */ /* 0x0005e20008018000 */
[----:B------:R3:W-:Y:S01]  /*8d50*/  UTMAREDG.4D.ADD [UR16], [UR14] ;  /* 0x000000100e0073b6 */ /* 0x0007e20008018000 */
[----:B------:R4:W-:Y:S01]  /*8d60*/  UTMAREDG.4D.ADD [UR8], [UR14] ;  /* 0x000000080e0073b6 */ /* 0x0009e20008018000 */
[----:B--2---:R-:W-:Y:S01]  /*8d70*/  UIADD3 UR24, UR4, 0x22800, URZ ;  /* 0x0002280004187890 */ /* 0x004fe2000fffe03f */
[----:B------:R-:W-:Y:S01]  /*8d80*/  UMOV UR26, 0x28 ;  /* 0x00000028001a7882 */ /* 0x000fe20000000000 */
[----:B------:R2:W-:Y:S01]  /*8d90*/  UTMAREDG.4D.ADD [UR32], [UR14] ;  /* 0x000000200e0073b6 */ /* 0x0005e20008018000 */
[----:B---3--:R-:W-:Y:S01]  /*8da0*/  UIADD3 UR16, UR4, 0x23000, URZ ;  /* 0x0002300004107890 */ /* 0x008fe2000fffe03f */
[----:B------:R-:W-:-:S05]  /*8db0*/  UMOV UR18, 0x30 ;  /* 0x0000003000127882 */ /* 0x000fca0000000000 */
[----:B------:R3:W-:Y:S01]  /*8dc0*/  UTMAREDG.4D.ADD [UR24], [UR14] ;  /* 0x000000180e0073b6 */ /* 0x0007e20008018000 */
[----:B----4-:R-:W-:Y:S01]  /*8dd0*/  UIADD3 UR8, UR4, 0x23800, URZ ;  /* 0x0002380004087890 */ /* 0x010fe2000fffe03f */
[----:B------:R-:W-:Y:S01]  /*8de0*/  UMOV UR10, 0x38 ;  /* 0x00000038000a7882 */ /* 0x000fe20000000000 */
[----:B------:R4:W-:Y:S01]  /*8df0*/  UTMAREDG.4D.ADD [UR16], [UR14] ;  /* 0x000000100e0073b6 */ /* 0x0009e20008018000 */
[----:B--2---:R-:W-:Y:S01]  /*8e00*/  UIADD3 UR32, UR4, 0x24000, URZ ;  /* 0x0002400004207890 */ /* 0x004fe2000fffe03f */
[----:B------:R-:W-:-:S05]  /*8e10*/  UMOV UR34, 0x40 ;  /* 0x0000004000227882 */ /* 0x000fca0000000000 */
[----:B------:R2:W-:Y:S01]  /*8e20*/  UTMAREDG.4D.ADD [UR8], [UR14] ;  /* 0x000000080e0073b6 */ /* 0x0005e20008018000 */
[----:B---3--:R-:W-:Y:S01]  /*8e30*/  UIADD3 UR24, UR4, 0x24800, URZ ;  /* 0x0002480004187890 */ /* 0x008fe2000fffe03f */
[----:B------:R-:W-:Y:S01]  /*8e40*/  UMOV UR26, 0x48 ;  /* 0x00000048001a7882 */ /* 0x000fe20000000000 */
[----:B------:R3:W-:Y:S01]  /*8e50*/  UTMAREDG.4D.ADD [UR32], [UR14] ;  /* 0x000000200e0073b6 */ /* 0x0007e20008018000 */
[----:B----4-:R-:W-:Y:S01]  /*8e60*/  UIADD3 UR16, UR4, 0x25000, URZ ;  /* 0x0002500004107890 */ /* 0x010fe2000fffe03f */
[----:B------:R-:W-:-:S05]  /*8e70*/  UMOV UR18, 0x50 ;  /* 0x0000005000127882 */ /* 0x000fca0000000000 */
        /* <DEDUP_REMOVED lines=17> */
[----:B------:R-:W-:Y:S01]  /*8f90*/  UMOV UR33, 0x20 ;  /* 0x0000002000217882 */ /* 0x000fe20000000000 */
[----:B------:R-:W-:-:S04]  /*8fa0*/  UMOV UR34, UR42 ;  /* 0x0000002a00227c82 */ /* 0x000fc80008000000 */
[----:B------:R4:W-:Y:S01]  /*8fb0*/  UTMAREDG.4D.ADD [UR8], [UR14] ;  /* 0x000000080e0073b6 */ /* 0x0009e20008018000 */
[----:B--2---:R-:W-:Y:S01]  /*8fc0*/  UIADD3 UR24, UR4, 0x20c00, URZ ;  /* 0x00020c0004187890 */ /* 0x004fe2000fffe03f */
[----:B------:R-:W-:Y:S01]  /*8fd0*/  UMOV UR25, 0x20 ;  /* 0x0000002000197882 */ /* 0x000fe20000000000 */
[----:B------:R-:W-:Y:S01]  /*8fe0*/  UMOV UR26, 0x8 ;  /* 0x00000008001a7882 */ /* 0x000fe20000000000 */
[----:B------:R2:W-:Y:S01]  /*8ff0*/  UTMAREDG.4D.ADD [UR32], [UR14] ;  /* 0x000000200e0073b6 */ /* 0x0005e20008018000 */
[----:B---3--:R-:W-:Y:S01]  /*9000*/  UIADD3 UR16, UR4, 0x21400, URZ ;  /* 0x0002140004107890 */ /* 0x008fe2000fffe03f */
[----:B------:R-:W-:Y:S01]  /*9010*/  UMOV UR17, 0x20 ;  /* 0x0000002000117882 */ /* 0x000fe20000000000 */
[----:B------:R-:W-:-:S03]  /*9020*/  UMOV UR18, 0x10 ;  /* 0x0000001000127882 */ /* 0x000fc60000000000 */
[----:B------:R3:W-:Y:S01]  /*9030*/  UTMAREDG.4D.ADD [UR24], [UR14] ;  /* 0x000000180e0073b6 */ /* 0x0007e20008018000 */
[----:B----4-:R-:W-:Y:S01]  /*9040*/  UIADD3 UR8, UR4, 0x21c00, URZ ;  /* 0x00021c0004087890 */ /* 0x010fe2000fffe03f */
[----:B------:R-:W-:Y:S01]  /*9050*/  UMOV UR9, 0x20 ;  /* 0x0000002000097882 */ /* 0x000fe20000000000 */
[----:B------:R-:W-:Y:S01]  /*9060*/  UMOV UR10, 0x18 ;  /* 0x00000018000a7882 */ /* 0x000fe20000000000 */
[----:B------:R4:W-:Y:S01]  /*9070*/  UTMAREDG.4D.ADD [UR16], [UR14] ;  /* 0x000000100e0073b6 */ /* 0x0009e20008018000 */
[----:B--2---:R-:W-:Y:S01]  /*9080*/  UIADD3 UR32, UR4, 0x22400, URZ ;  /* 0x0002240004207890 */ /* 0x004fe2000fffe03f */
[----:B------:R-:W-:-:S04]  /*9090*/  UMOV UR34, 0x20 ;  /* 0x0000002000227882 */ /* 0x000fc80000000000 */
[----:B------:R2:W-:Y:S01]  /*90a0*/  UTMAREDG.4D.ADD [UR8], [UR14] ;  /* 0x000000080e0073b6 */ /* 0x0005e20008018000 */
[----:B---3--:R-:W-:Y:S01]  /*90b0*/  UIADD3 UR24, UR4, 0x22c00, URZ ;  /* 0x00022c0004187890 */ /* 0x008fe2000fffe03f */
[----:B------:R-:W-:Y:S02]  /*90c0*/  UMOV UR26, 0x28 ;  /* 0x00000028001a7882 */ /* 0x000fe40000000000 */
[----:B------:R3:W-:Y:S01]  /*90d0*/  UTMAREDG.4D.ADD [UR32], [UR14] ;  /* 0x000000200e0073b6 */ /* 0x0007e20008018000 */
[----:B----4-:R-:W-:Y:S01]  /*90e0*/  UIADD3 UR16, UR4, 0x23400, URZ ;  /* 0x0002340004107890 */ /* 0x010fe2000fffe03f */
[----:B------:R-:W-:-:S04]  /*90f0*/  UMOV UR18, 0x30 ;  /* 0x0000003000127882 */ /* 0x000fc80000000000 */
[----:B------:R4:W-:Y:S01]  /*9100*/  UTMAREDG.4D.ADD [UR24], [UR14] ;  /* 0x000000180e0073b6 */ /* 0x0009e20008018000 */
[----:B--2---:R-:W-:Y:S01]  /*9110*/  UIADD3 UR8, UR4, 0x23c00, URZ ;  /* 0x00023c0004087890 */ /* 0x004fe2000fffe03f */
[----:B------:R-:W-:Y:S02]  /*9120*/  UMOV UR10, 0x38 ;  /* 0x00000038000a7882 */ /* 0x000fe40000000000 */
[----:B------:R2:W-:Y:S01]  /*9130*/  UTMAREDG.4D.ADD [UR16], [UR14] ;  /* 0x000000100e0073b6 */ /* 0x0005e20008018000 */
[----:B---3--:R-:W-:Y:S01]  /*9140*/  UIADD3 UR32, UR4, 0x24400, URZ ;  /* 0x0002440004207890 */ /* 0x008fe2000fffe03f */
[----:B------:R-:W-:-:S04]  /*9150*/  UMOV UR34, 0x40 ;  /* 0x0000004000227882 */ /* 0x000fc80000000000 */
[----:B------:R3:W-:Y:S01]  /*9160*/  UTMAREDG.4D.ADD [UR8], [UR14] ;  /* 0x000000080e0073b6 */ /* 0x0007e20008018000 */
[----:B----4-:R-:W-:Y:S01]  /*9170*/  UIADD3 UR24, UR4, 0x24c00, URZ ;  /* 0x00024c0004187890 */ /* 0x010fe2000fffe03f */
[----:B------:R-:W-:Y:S02]  /*9180*/  UMOV UR26, 0x48 ;  /* 0x00000048001a7882 */ /* 0x000fe40000000000 */
        /* <DEDUP_REMOVED lines=18> */
[----:B------:R2:W-:Y:S06]  /*92b0*/  UTMAREDG.4D.ADD [UR16], [UR14] ;  /* 0x000000100e0073b6 */ /* 0x0005ec0008018000 */
[----:B------:R2:W-:Y:S02]  /*92c0*/  UTMAREDG.4D.ADD [UR8], [UR14] ;  /* 0x000000080e0073b6 */ /* 0x0005e40008018000 */
[----:B--2---:R0:W-:Y:S02]  /*92d0*/  UTMACMDFLUSH ;  /* 0x00000000000079b7 */ /* 0x0041e40000000000 */
.L_x_69:
[----:B------:R-:W-:Y:S05]  /*92e0*/  BSYNC B0 ;  /* 0x0000000000007941 */ /* 0x000fea0003800000 */
.L_x_68:
[----:B------:R-:W-:-:S06]  /*92f0*/  UISETP.GE.AND UP0, UPT, UR13, 0x81, UPT ;  /* 0x000000810d00788c */ /* 0x000fcc000bf06270 */
[----:B------:R-:W-:-:S13]  /*9300*/  PLOP3.LUT P2, PT, PT, PT, UP0, 0x80, 0x0 ;  /* 0x000000000000781c */ /* 0x000fda0003f4f008 */
[----:B------:R-:W-:Y:S05]  /*9310*/  @!P2 BRA `(.L_x_65) ;  /* 0x0000001000cca947 */ /* 0x000fea0003800000 */
[----:B------:R-:W-:Y:S01]  /*9320*/  UIADD3 UR13, UR13, 0x7f, URZ ;  /* 0x0000007f0d0d7890 */ /* 0x000fe2000fffe03f */
[----:B------:R-:W-:Y:S01]  /*9330*/  IMAD.MOV.U32 R2, RZ, RZ, RZ ;  /* 0x000000ffff027224 */ /* 0x000fe200078e00ff */
[----:B------:R-:W-:Y:S01]  /*9340*/  UMOV UR8, 0x80 ;  /* 0x0000008000087882 */ /* 0x000fe20000000000 */
[----:B------:R-:W-:Y:S01]  /*9350*/  ULDC.64 UR30, c[0x0][0x198] ;  /* 0x00006600001e7ab9 */ /* 0x000fe20000000a00 */
[----:B------:R-:W-:Y:S01]  /*9360*/  USHF.R.S32.HI UR6, URZ, 0x1f, UR13 ;  /* 0x0000001f3f067899 */ /* 0x000fe2000801140d */
[----:B------:R-:W-:-:S03]  /*9370*/  IMAD.U32 R4, RZ, RZ, UR8 ;  /* 0x00000008ff047e24 */ /* 0x000fc6000f8e00ff */
[----:B------:R-:W-:-:S03]  /*9380*/  ULEA.HI UR6, UR6, UR13, URZ, 0x7 ;  /* 0x0000000d06067291 */ /* 0x000fc6000f8f383f */
[----:B------:R-:W-:Y:S01]  /*9390*/  UMOV UR13, 0x1 ;  /* 0x00000001000d7882 */ /* 0x000fe20000000000 */
[----:B------:R-:W-:-:S03]  /*93a0*/  ULEA.HI.SX32 UR14, UR6, 0x1, 0x19 ;  /* 0x00000001060e7891 */ /* 0x000fc6000f8fca3f */
[----:B------:R-:W-:-:S09]  /*93b0*/  UMOV UR6, URZ ;  /* 0x0000003f00067c82 */ /* 0x000fd20008000000 */
.L_x_77:
[----:B------:R-:W-:Y:S05]  /*93c0*/  @!P1 BRA `(.L_x_70) ;  /* 0x0000000000049947 */ /* 0x000fea0003800000 */
[----:B------:R-:W-:Y:S01]  /*93d0*/  BPT.TRAP 0x1 ;  /* 0x000000040000795c */ /* 0x000fe20000300000 */
.L_x_70:
[----:B------:R-:W-:Y:S01]  /*93e0*/  ULEA UR8, UR13, UR4, 0x3 ;  /* 0x000000040d087291 */ /* 0x000fe2000f8e183f */
[----:B-1----:R-:W-:-:S08]  /*93f0*/  SHF.L.U32 R0, R2, 0x1f, RZ ;  /* 0x0000001f02007819 */ /* 0x002fd000000006ff */
[----:B------:R-:W1:Y:S02]  /*9400*/  SYNCS.PHASECHK.TRANS64.TRYWAIT P2, [UR8+0x30880], R0 ;  /* 0x03088000ff0075a7 */ /* 0x000e640008040148 */
[----:B-1----:R-:W-:Y:S05]  /*9410*/  @!P2 BRA `(.L_x_71) ;  /* 0x000000300050a947 */ /* 0x002fea0003800000 */
.L_x_139:
[----:B------:R-:W-:Y:S04]  /*9420*/  BSSY B0, `(.L_x_72) ;  /* 0x0000003000007945 */ /* 0x000fe80003800000 */
[----:B------:R-:W-:Y:S05]  /*9430*/  @!P0 BRA `(.L_x_73) ;  /* 0x0000000000048947 */ /* 0x000fea0003800000 */
[----:B------:R-:W-:-:S04]  /*9440*/  DEPBAR.LE SB0, 0x1 ;  /* 0x000080400000791a */ /* 0x000fc80000000000 */
.L_x_73:
[----:B------:R-:W-:Y:S05]  /*9450*/  BSYNC B0 ;  /* 0x0000000000007941 */ /* 0x000fea0003800000 */
.L_x_72:
[----:B------:R-:W-:Y:S05]  /*9460*/  @!P1 BRA `(.L_x_74) ;  /* 0x0000000000049947 */ /* 0x000fea0003800000 */
[----:B------:R-:W-:Y:S01]  /*9470*/  BPT.TRAP 0x1 ;  /* 0x000000040000795c */ /* 0x000fe20000300000 */
.L_x_74:
[----:B------:R-:W-:Y:S01]  /*9480*/  ULEA UR8, UR6, UR4, 0x3 ;  /* 0x0000000406087291 */ /* 0x000fe2000f8e183f */
[----:B------:R-:W-:Y:S01]  /*9490*/  BSSY B0, `(.L_x_75) ;  /* 0x000010f000007945 */ /* 0x000fe20003800000 */
[----:B------:R-:W-:Y:S02]  /*94a0*/  UIADD3 UR6, UR6, 0x1, URZ ;  /* 0x0000000106067890 */ /* 0x000fe4000fffe03f */
[----:B------:R-:W-:Y:S02]  /*94b0*/  UIADD3 UR8, UR8, 0x30890, URZ ;  /* 0x0003089008087890 */ /* 0x000fe4000fffe03f */
[----:B------:R-:W-:Y:S02]  /*94c0*/  UISETP.NE.AND UP0, UPT, UR6, 0x2, UPT ;  /* 0x000000020600788c */ /* 0x000fe4000bf05270 */
[----:B------:R-:W-:Y:S02]  /*94d0*/  UPRMT UR8, UR5, 0x654, UR8 ;  /* 0x0000065405087896 */ /* 0x000fe40008000008 */
[----:B------:R-:W-:-:S07]  /*94e0*/  USEL UR6, UR6, URZ, UP0 ;  /* 0x0000003f06067287 */ /* 0x000fce0008000000 */
[----:B------:R-:W-:Y:S01]  /*94f0*/  SYNCS.ARRIVE.TRANS64.RED.A1T0 RZ, [UR8], RZ ;  /* 0x000000ffffff79a7 */ /* 0x000fe20008100408 */
[----:B------:R-:W-:Y:S05]  /*9500*/  @!P0 BRA `(.L_x_76) ;  /* 0x00000010001c8947 */ /* 0x000fea0003800000 */
[----:B------:R-:W-:Y:S01]  /*9510*/  R2UR UR34, R4 ;  /* 0x00000000042272ca */ /* 0x000fe200000e0000 */
[----:B------:R-:W-:Y:S01]  /*9520*/  S2UR UR35, SR_CTAID.Y ;  /* 0x00000000002379c3 */ /* 0x000fe20000002600 */
[----:B------:R-:W-:Y:S01]  /*9530*/  UIADD3 UR22, UP0, UR30, 0x6f0, URZ ;  /* 0x000006f01e167890 */ /* 0x000fe2000ff1e03f */
[----:B------:R-:W-:Y:S01]  /*9540*/  MOV R6, UR31 ;  /* 0x0000001f00067c02 */ /* 0x000fe20008000f00 */
[----:B------:R-:W-:Y:S01]  /*9550*/  ULEA UR15, UR13, UR4, 0xf ;  /* 0x000000040d0f7291 */ /* 0x000fe2000f8e783f */
[----:B------:R-:W-:Y:S01]  /*9560*/  MOV R7, UR30 ;  /* 0x0000001e00077c02 */ /* 0x000fe20008000f00 */
[----:B------:R-:W-:Y:S01]  /*9570*/  UIADD3.X UR23, URZ, UR31, URZ, UP0, !UPT ;  /* 0x0000001f3f177290 */ /* 0x000fe200087fe43f */
[----:B------:R-:W-:Y:S01]  /*9580*/  R2UR UR31, R6 ;  /* 0x00000000061f72ca */ /* 0x000fe200000e0000 */
[----:B------:R-:W-:Y:S01]  /*9590*/  UIADD3 UR32, UR15, 0x20000, URZ ;  /* 0x000200000f207890 */ /* 0x000fe2000fffe03f */
[----:B------:R-:W2:Y:S01]  /*95a0*/  S2UR UR36, SR_CTAID.Z ;  /* 0x00000000002479c3 */ /* 0x000ea20000002700 */
[----:B------:R-:W-:Y:S01]  /*95b0*/  UMOV UR33, URZ ;  /* 0x0000003f00217c82 */ /* 0x000fe20008000000 */
[----:B------:R-:W-:Y:S01]  /*95c0*/  UIADD3 UR24, UR15, 0x20800, URZ ;  /* 0x000208000f187890 */ /* 0x000fe2000fffe03f */
[----:B------:R-:W-:Y:S01]  /*95d0*/  R2UR UR30, R7 ;  /* 0x00000000071e72ca */ /* 0x000fe200000e0000 */
[----:B------:R-:W-:-:S02]  /*95e0*/  UIADD3 UR8, UR34, 0x48, URZ ;  /* 0x0000004822087890 */ /* 0x000fc4000fffe03f */
[----:B------:R-:W-:Y:S02]  /*95f0*/  UIADD3 UR9, UR34, 0x40, URZ ;  /* 0x0000004022097890 */ /* 0x000fe4000fffe03f */
[----:B------:R-:W3:Y:S01]  /*9600*/  S2UR UR29, SR_CTAID.Y ;  /* 0x00000000001d79c3 */ /* 0x000ee20000002600 */
[----:B------:R-:W-:Y:S01]  /*9610*/  UIADD3 UR26, UR34, 0x8, URZ ;  /* 0x00000008221a7890 */ /* 0x000fe2000fffe03f */
[----:B------:R-:W-:Y:S01]  /*9620*/  IMAD.U32 R13, RZ, RZ, UR8 ;  /* 0x00000008ff0d7e24 */ /* 0x000fe2000f8e00ff */
[----:B------:R-:W-:Y:S01]  /*9630*/  UIADD3 UR8, UR34, 0x60, URZ ;  /* 0x0000006022087890 */ /* 0x000fe2000fffe03f */
[----:B------:R-:W-:Y:S01]  /*9640*/  IMAD.U32 R14, RZ, RZ, UR9 ;  /* 0x00000009ff0e7e24 */ /* 0x000fe2000f8e00ff */
[----:B------:R-:W-:Y:S02]  /*9650*/  UIADD3 UR9, UR34, 0x58, URZ ;  /* 0x0000005822097890 */ /* 0x000fe4000fffe03f */
[----:B------:R-:W-:Y:S01]  /*9660*/  UIADD3 UR42, UR34, 0x10, URZ ;  /* 0x00000010222a7890 */ /* 0x000fe2000fffe03f */
[----:B------:R-:W-:Y:S01]  /*9670*/  S2UR UR38, SR_CTAID.Y ;  /* 0x00000000002679c3 */ /* 0x000fe20000002600 */
[----:B-1----:R-:W-:Y:S01]  /*9680*/  IMAD.U32 R3, RZ, RZ, UR8 ;  /* 0x00000008ff037e24 */ /* 0x002fe2000f8e00ff */
[----:B------:R-:W-:Y:S01]  /*9690*/  UIADD3 UR8, UR34, 0x68, URZ ;  /* 0x0000006822087890 */ /* 0x000fe2000fffe03f */
[----:B------:R-:W-:Y:S01]  /*96a0*/  IMAD.U32 R0, RZ, RZ, UR9 ;  /* 0x00000009ff007e24 */ /* 0x000fe2000f8e00ff */
[----:B------:R-:W-:Y:S01]  /*96b0*/  UIADD3 UR40, UR15, 0x21000, URZ ;  /* 0x000210000f287890 */ /* 0x000fe2000fffe03f */
[----:B------:R-:W-:Y:S01]  /*96c0*/  MOV R12, UR42 ;  /* 0x0000002a000c7c02 */ /* 0x000fe20008000f00 */
[----:B------:R-:W-:Y:S01]  /*96d0*/  UIADD3 UR16, UR34, 0x38, URZ ;  /* 0x0000003822107890 */ /* 0x000fe2000fffe03f */
[----:B------:R-:W-:Y:S01]  /*96e0*/  MOV R10, UR26 ;  /* 0x0000001a000a7c02 */ /* 0x000fe20008000f00 */
[----:B--2---:R1:W-:Y:S01]  /*96f0*/  UTMAREDG.4D.ADD [UR32], [UR22] ;  /* 0x00000020160073b6 */ /* 0x0043e20008018000 */
[----:B------:R-:W-:Y:S01]  /*9700*/  IMAD.U32 R15, RZ, RZ, UR8 ;  /* 0x00000008ff0f7e24 */ /* 0x000fe2000f8e00ff */
[----:B------:R-:W-:Y:S01]  /*9710*/  UMOV UR21, URZ ;  /* 0x0000003f00157c82 */ /* 0x000fe20008000000 */
[----:B------:R-:W2:Y:S01]  /*9720*/  S2UR UR9, SR_CTAID.Z ;  /* 0x00000000000979c3 */ /* 0x000ea20000002700 */
[----:B------:R-:W-:Y:S01]  /*9730*/  UMOV UR27, UR35 ;  /* 0x00000023001b7c82 */ /* 0x000fe20008000000 */
[----:B------:R-:W-:Y:S01]  /*9740*/  UMOV UR28, UR36 ;  /* 0x00000024001c7c82 */ /* 0x000fe20008000000 */
[----:B------:R-:W-:Y:S01]  /*9750*/  UMOV UR25, UR33 ;  /* 0x0000002100197c82 */ /* 0x000fe20008000000 */
[----:B------:R-:W-:Y:S01]  /*9760*/  UMOV UR43, UR35 ;  /* 0x00000023002b7c82 */ /* 0x000fe20008000000 */
[----:B------:R-:W-:Y:S01]  /*9770*/  UMOV UR44, UR36 ;  /* 0x00000024002c7c82 */ /* 0x000fe20008000000 */
[----:B------:R-:W-:Y:S01]  /*9780*/  UMOV UR41, UR21 ;  /* 0x0000001500297c82 */ /* 0x000fe20008000000 */
[----:B------:R-:W-:Y:S01]  /*9790*/  IMAD.U32 R5, RZ, RZ, UR16 ;  /* 0x00000010ff057e24 */ /* 0x000fe2000f8e00ff */
[----:B------:R4:W-:Y:S01]  /*97a0*/  UTMAREDG.4D.ADD [UR24], [UR22] ;  /* 0x00000018160073b6 */ /* 0x0009e20008018000 */
[----:B------:R-:W5:Y:S01]  /*97b0*/  S2UR UR37, SR_CTAID.Z ;  /* 0x00000000002579c3 */ /* 0x000f620000002700 */
[----:B------:R-:W-:-:S02]  /*97c0*/  UIADD3 UR18, UR34, 0x18, URZ ;  /* 0x0000001822127890 */ /* 0x000fc4000fffe03f */
[----:B------:R-:W-:Y:S02]  /*97d0*/  UIADD3 UR58, UR34, 0x20, URZ ;  /* 0x00000020223a7890 */ /* 0x000fe4000fffe03f */
[----:B------:R-:W-:Y:S02]  /*97e0*/  UIADD3 UR10, UR34, 0x28, URZ ;  /* 0x00000028220a7890 */ /* 0x000fe4000fffe03f */
[----:B------:R-:W-:Y:S01]  /*97f0*/  UIADD3 UR50, UR34, 0x30, URZ ;  /* 0x0000003022327890 */ /* 0x000fe2000fffe03f */
[----:B------:R3:W-:Y:S01]  /*9800*/  UTMAREDG.4D.ADD [UR40], [UR22] ;  /* 0x00000028160073b6 */ /* 0x0007e20008018000 */
[----:B-1----:R-:W-:Y:S01]  /*9810*/  UMOV UR32, UR34 ;  /* 0x0000002200207c82 */ /* 0x002fe20008000000 */
[----:B------:R-:W-:Y:S02]  /*9820*/  UIADD3 UR16, UR34, 0x50, URZ ;  /* 0x0000005022107890 */ /* 0x000fe4000fffe03f */
[----:B------:R-:W-:Y:S02]  /*9830*/  UIADD3 UR8, UR32, 0x70, URZ ;  /* 0x0000007020087890 */ /* 0x000fe4000fffe03f */
[----:B------:R-:W-:Y:S01]  /*9840*/  UMOV UR34, UR32 ;  /* 0x0000002000227c82 */ /* 0x000fe20008000000 */
[----:B------:R-:W-:Y:S01]  /*9850*/  UIADD3 UR56, UR15, 0x22000, URZ ;  /* 0x000220000f387890 */ /* 0x000fe2000fffe03f */
[----:B------:R-:W-:Y:S01]  /*9860*/  IMAD.U32 R17, RZ, RZ, UR16 ;  /* 0x00000010ff117e24 */ /* 0x000fe2000f8e00ff */
[----:B------:R-:W-:Y:S01]  /*9870*/  UIADD3 UR16, UR15, 0x21800, URZ ;  /* 0x000218000f107890 */ /* 0x000fe2000fffe03f */
[----:B------:R-:W-:Y:S01]  /*9880*/  IMAD.U32 R16, RZ, RZ, UR8 ;  /* 0x00000008ff107e24 */ /* 0x000fe2000f8e00ff */
[----:B------:R-:W-:Y:S01]  /*9890*/  UIADD3 UR8, UR32, 0x78, URZ ;  /* 0x0000007820087890 */ /* 0x000fe2000fffe03f */
[----:B------:R-:W1:Y:S01]  /*98a0*/  S2UR UR32, SR_CTAID.Y ;  /* 0x00000000002079c3 */ /* 0x000e620000002600 */
[----:B------:R-:W-:Y:S01]  /*98b0*/  UIADD3 UR48, UR15, 0x23000, URZ ;  /* 0x000230000f307890 */ /* 0x000fe2000fffe03f */
[----:B----4-:R-:W-:Y:S01]  /*98c0*/  R2UR UR26, R15 ;  /* 0x000000000f1a72ca */ /* 0x010fe200000e0000 */
[----:B------:R-:W-:Y:S01]  /*98d0*/  UMOV UR19, UR35 ;  /* 0x0000002300137c82 */ /* 0x000fe20008000000 */
[----:B------:R-:W-:Y:S01]  /*98e0*/  UMOV UR20, UR36 ;  /* 0x0000002400147c82 */ /* 0x000fe20008000000 */
[----:B------:R-:W-:Y:S01]  /*98f0*/  UMOV UR17, UR21 ;  /* 0x0000001500117c82 */ /* 0x000fe20008000000 */
[----:B------:R-:W-:Y:S01]  /*9900*/  UMOV UR59, UR35 ;  /* 0x00000023003b7c82 */ /* 0x000fe20008000000 */
[----:B------:R-:W-:Y:S01]  /*9910*/  UMOV UR60, UR36 ;  /* 0x00000024003c7c82 */ /* 0x000fe20008000000 */
[----:B---3--:R-:W-:Y:S01]  /*9920*/  UMOV UR43, UR29 ;  /* 0x0000001d002b7c82 */ /* 0x008fe20008000000 */
[----:B------:R-:W3:Y:S01]  /*9930*/  S2UR UR29, SR_CTAID.Z ;  /* 0x00000000001d79c3 */ /* 0x000ee20000002700 */
[----:B------:R-:W-:Y:S01]  /*9940*/  R2UR UR42, R5 ;  /* 0x00000000052a72ca */ /* 0x000fe200000e0000 */
[----:B------:R-:W-:Y:S01]  /*9950*/  IMAD.U32 R5, RZ, RZ, UR8 ;  /* 0x00000008ff057e24 */ /* 0x000fe2000f8e00ff */
[----:B------:R-:W-:Y:S01]  /*9960*/  UIADD3 UR8, UR15, 0x22800, URZ ;  /* 0x000228000f087890 */ /* 0x000fe2000fffe03f */
[----:B------:R4:W-:Y:S01]  /*9970*/  UTMAREDG.4D.ADD [UR16], [UR22] ;  /* 0x00000010160073b6 */ /* 0x0009e20008018000 */
[----:B------:R-:W-:Y:S01]  /*9980*/  UIADD3 UR40, UR15, 0x23800, URZ ;  /* 0x000238000f287890 */ /* 0x000fe2000fffe03f */
[----:B------:R-:W-:Y:S01]  /*9990*/  MOV R18, UR26 ;  /* 0x0000001a00127c02 */ /* 0x000fe20008000f00 */
[----:B------:R-:W-:Y:S01]  /*99a0*/  UMOV UR57, UR21 ;  /* 0x0000001500397c82 */ /* 0x000fe20008000000 */
[----:B--2---:R-:W-:Y:S01]  /*99b0*/  UMOV UR44, UR9 ;  /* 0x00000009002c7c82 */ /* 0x004fe20008000000 */
[----:B------:R-:W-:Y:S01]  /*99c0*/  UMOV UR11, UR35 ;  /* 0x00000023000b7c82 */ /* 0x000fe20008000000 */
[----:B------:R-:W-:Y:S01]  /*99d0*/  UMOV UR12, UR36 ;  /* 0x00000024000c7c82 */ /* 0x000fe20008000000 */
[----:B------:R-:W-:Y:S01]  /*99e0*/  UMOV UR9, UR21 ;  /* 0x0000001500097c82 */ /* 0x000fe20008000000 */
[----:B------:R-:W-:Y:S01]  /*99f0*/  UMOV UR51, UR35 ;  /* 0x0000002300337c82 */ /* 0x000fe20008000000 */
[----:B------:R-:W-:Y:S01]  /*9a00*/  UMOV UR52, UR36 ;  /* 0x0000002400347c82 */ /* 0x000fe20008000000 */
[----:B------:R2:W-:Y:S01]  /*9a10*/  UTMAREDG.4D.ADD [UR56], [UR22] ;  /* 0x00000038160073b6 */ /* 0x0005e20008018000 */
[----:B------:R-:W-:Y:S01]  /*9a20*/  UMOV UR49, UR21 ;  /* 0x0000001500317c82 */ /* 0x000fe20008000000 */
[----:B------:R-:W-:Y:S01]  /*9a30*/  UMOV UR27, UR38 ;  /* 0x00000026001b7c82 */ /* 0x000fe20008000000 */
[----:B-----5:R-:W-:Y:S01]  /*9a40*/  UMOV UR28, UR37 ;  /* 0x00000025001c7c82 */ /* 0x020fe20008000000 */
[----:B------:R-:W-:Y:S01]  /*9a50*/  MOV R9, UR27 ;  /* 0x0000001b00097c02 */ /* 0x000fe20008000f00 */
[----:B------:R-:W-:Y:S01]  /*9a60*/  UMOV UR55, UR42 ;  /* 0x0000002a00377c82 */ /* 0x000fe20008000000 */
[----:B------:R-:W-:Y:S01]  /*9a70*/  MOV R8, UR28 ;  /* 0x0000001c00087c02 */ /* 0x000fe20008000f00 */
[----:B-1----:R-:W-:Y:S01]  /*9a80*/  UMOV UR27, UR32 ;  /* 0x00000020001b7c82 */ /* 0x002fe20008000000 */
[----:B------:R1:W-:Y:S01]  /*9a90*/  UTMAREDG.4D.ADD [UR8], [UR22] ;  /* 0x00000008160073b6 */ /* 0x0003e20008018000 */
[----:B------:R-:W-:Y:S01]  /*9aa0*/  R2UR UR26, R13 ;  /* 0x000000000d1a72ca */ /* 0x000fe200000e0000 */
[----:B---3--:R-:W-:Y:S01]  /*9ab0*/  UMOV UR28, UR29 ;  /* 0x0000001d001c7c82 */ /* 0x008fe20008000000 */
[----:B------:R-:W-:Y:S01]  /*9ac0*/  MOV R13, UR50 ;  /* 0x00000032000d7c02 */ /* 0x000fe20008000f00 */
[----:B------:R-:W-:Y:S01]  /*9ad0*/  UIADD3 UR24, UR15, 0x24800, URZ ;  /* 0x000248000f187890 */ /* 0x000fe2000fffe03f */
[----:B------:R-:W-:Y:S01]  /*9ae0*/  UMOV UR25, 0x20 ;  /* 0x0000002000197882 */ /* 0x000fe20000000000 */
[----:B----4-:R-:W-:Y:S01]  /*9af0*/  UIADD3 UR16, UR15, 0x21c00, URZ ;  /* 0x00021c000f107890 */ /* 0x010fe2000fffe03f */
[----:B------:R3:W-:Y:S01]  /*9b00*/  UTMAREDG.4D.ADD [UR48], [UR22] ;  /* 0x00000030160073b6 */ /* 0x0007e20008018000 */
[----:B------:R-:W-:Y:S01]  /*9b10*/  MOV R11, UR25 ;  /* 0x00000019000b7c02 */ /* 0x000fe20008000f00 */
[----:B------:R-:W-:Y:S01]  /*9b20*/  UMOV UR25, UR21 ;  /* 0x0000001500197c82 */ /* 0x000fe20008000000 */
[----:B------:R-:W-:Y:S01]  /*9b30*/  UMOV UR33, 0x20 ;  /* 0x0000002000217882 */ /* 0x000fe20000000000 */
[----:B--2---:R-:W-:-:S03]  /*9b40*/  UIADD3 UR56, UR15, 0x22400, URZ ;  /* 0x000224000f387890 */ /* 0x004fc6000fffe03f */
[----:B------:R-:W-:Y:S01]  /*9b50*/  UMOV UR53, UR26 ;  /* 0x0000001a00357c82 */ /* 0x000fe20008000000 */
[----:B------:R-:W-:Y:S01]  /*9b60*/  UMOV UR35, UR38 ;  /* 0x0000002600237c82 */ /* 0x000fe20008000000 */
[----:B------:R2:W-:Y:S01]  /*9b70*/  UTMAREDG.4D.ADD [UR40], [UR22] ;  /* 0x00000028160073b6 */ /* 0x0005e20008018000 */
[----:B------:R-:W-:Y:S01]  /*9b80*/  UMOV UR36, UR37 ;  /* 0x0000002500247c82 */ /* 0x000fe20008000000 */
[----:B------:R-:W-:Y:S01]  /*9b90*/  UMOV UR17, 0x20 ;  /* 0x0000002000117882 */ /* 0x000fe20000000000 */
[----:B------:R-:W-:Y:S01]  /*9ba0*/  UMOV UR19, UR38 ;  /* 0x0000002600137c82 */ /* 0x000fe20008000000 */
[----:B-1----:R-:W-:Y:S01]  /*9bb0*/  UIADD3 UR8, UR15, 0x22c00, URZ ;  /* 0x00022c000f087890 */ /* 0x002fe2000fffe03f */
[----:B------:R-:W-:Y:S01]  /*9bc0*/  UMOV UR20, UR37 ;  /* 0x0000002500147c82 */ /* 0x000fe20008000000 */
[----:B------:R-:W-:Y:S01]  /*9bd0*/  UMOV UR57, 0x20 ;  /* 0x0000002000397882 */ /* 0x000fe20000000000 */
[----:B------:R-:W-:Y:S01]  /*9be0*/  UMOV UR59, UR38 ;  /* 0x00000026003b7c82 */ /* 0x000fe20008000000 */
[----:B------:R-:W-:Y:S01]  /*9bf0*/  UMOV UR60, UR37 ;  /* 0x00000025003c7c82 */ /* 0x000fe20008000000 */
[----:B------:R-:W-:Y:S01]  /*9c00*/  UMOV UR9, 0x20 ;  /* 0x0000002000097882 */ /* 0x000fe20000000000 */
[----:B------:R-:W-:Y:S01]  /*9c10*/  UMOV UR11, UR38 ;  /* 0x00000026000b7c82 */ /* 0x000fe20008000000 */
[----:B---3--:R-:W-:Y:S01]  /*9c20*/  UMOV UR51, UR32 ;  /* 0x0000002000337c82 */ /* 0x008fe20008000000 */
[----:B------:R-:W-:Y:S01]  /*9c30*/  UMOV UR52, UR29 ;  /* 0x0000001d00347c82 */ /* 0x000fe20008000000 */
[----:B------:R-:W-:Y:S01]  /*9c40*/  S2UR UR32, SR_CTAID.Y ;  /* 0x00000000002079c3 */ /* 0x000fe20000002600 */
[----:B------:R-:W-:Y:S01]  /*9c50*/  R2UR UR50, R14 ;  /* 0x000000000e3272ca */ /* 0x000fe200000e0000 */
[----:B------:R-:W-:Y:S01]  /*9c60*/  UIADD3 UR48, UR15, 0x24000, URZ ;  /* 0x000240000f307890 */ /* 0x000fe2000fffe03f */
[----:B------:R-:W-:Y:S01]  /*9c70*/  UMOV UR12, UR37 ;  /* 0x00000025000c7c82 */ /* 0x000fe20008000000 */
[----:B--2---:R-:W-:Y:S01]  /*9c80*/  R2UR UR42, R12 ;  /* 0x000000000c2a72ca */ /* 0x004fe200000e0000 */
[----:B------:R-:W-:-:S03]  /*9c90*/  UIADD3 UR40, UR15, 0x25000, URZ ;  /* 0x000250000f287890 */ /* 0x000fc6000fffe03f */
[----:B------:R-:W1:Y:S01]  /*9ca0*/  S2UR UR29, SR_CTAID.Z ;  /* 0x00000000001d79c3 */ /* 0x000e620000002700 */
[----:B------:R-:W-:Y:S01]  /*9cb0*/  MOV R12, UR55 ;  /* 0x00000037000c7c02 */ /* 0x000fe20008000f00 */
[----:B------:R-:W-:Y:S01]  /*9cc0*/  UMOV UR41, 0x20 ;  /* 0x0000002000297882 */ /* 0x000fe20000000000 */
[----:B------:R-:W-:Y:S01]  /*9cd0*/  UMOV UR43, UR38 ;  /* 0x00000026002b7c82 */ /* 0x000fe20008000000 */
[----:B------:R-:W-:Y:S01]  /*9ce0*/  UMOV UR44, UR37 ;  /* 0x00000025002c7c82 */ /* 0x000fe20008000000 */
[----:B------:R-:W-:Y:S01]  /*9cf0*/  R2UR UR55, R12 ;  /* 0x000000000c3772ca */ /* 0x000fe200000e0000 */
[----:B------:R2:W-:Y:S01]  /*9d00*/  UTMAREDG.4D.ADD [UR48], [UR22] ;  /* 0x00000030160073b6 */ /* 0x0005e20008018000 */
[----:B------:R-:W-:Y:S01]  /*9d10*/  UMOV UR54, UR50 ;  /* 0x0000003200367c82 */ /* 0x000fe20008000000 */
[----:B------:R-:W-:Y:S02]  /*9d20*/  MOV R12, UR44 ;  /* 0x0000002c000c7c02 */ /* 0x000fe40008000f00 */
[----:B------:R-:W-:Y:S01]  /*9d30*/  MOV R15, UR41 ;  /* 0x00000029000f7c02 */ /* 0x000fe20008000f00 */
[----:B------:R-:W-:Y:S01]  /*9d40*/  UMOV UR41, UR21 ;  /* 0x0000001500297c82 */ /* 0x000fe20008000000 */
[----:B------:R-:W-:-:S02]  /*9d50*/  MOV R14, UR42 ;  /* 0x0000002a000e7c02 */ /* 0x000fc40008000f00 */
[----:B------:R-:W-:Y:S01]  /*9d60*/  R2UR UR42, R17 ;  /* 0x00000000112a72ca */ /* 0x000fe200000e0000 */
[----:B------:R3:W-:Y:S01]  /*9d70*/  UTMAREDG.4D.ADD [UR24], [UR22] ;  /* 0x00000018160073b6 */ /* 0x0007e20008018000 */
[----:B------:R-:W-:Y:S02]  /*9d80*/  MOV R19, UR54 ;  /* 0x0000003600137c02 */ /* 0x000fe40008000f00 */
[----:B------:R-:W-:Y:S02]  /*9d90*/  MOV R20, UR55 ;  /* 0x0000003700147c02 */ /* 0x000fe40008000f00 */
[----:B------:R-:W-:Y:S02]  /*9da0*/  R2UR UR54, R19 ;  /* 0x00000000133672ca */ /* 0x000fe400000e0000 */
[----:B------:R-:W-:Y:S01]  /*9db0*/  R2UR UR55, R20 ;  /* 0x00000000143772ca */ /* 0x000fe200000e0000 */
[----:B-1----:R-:W-:Y:S01]  /*9dc0*/  UMOV UR44, UR29 ;  /* 0x0000001d002c7c82 */ /* 0x002fe20008000000 */
[----:B------:R-:W1:Y:S01]  /*9dd0*/  S2UR UR29, SR_CTAID.Z ;  /* 0x00000000001d79c3 */ /* 0x000e620000002700 */
[----:B--2---:R-:W-:-:S02]  /*9de0*/  R2UR UR50, R13 ;  /* 0x000000000d3272ca */ /* 0x004fc400000e0000 */
[----:B------:R-:W-:Y:S01]  /*9df0*/  UMOV UR47, UR42 ;  /* 0x0000002a002f7c82 */ /* 0x000fe20008000000 */
[----:B------:R-:W-:Y:S01]  /*9e00*/  MOV R13, UR43 ;  /* 0x0000002b000d7c02 */ /* 0x000fe20008000f00 */
[----:B------:R-:W-:Y:S01]  /*9e10*/  UMOV UR43, UR32 ;  /* 0x00000020002b7c82 */ /* 0x000fe20008000000 */
[----:B------:R-:W-:Y:S01]  /*9e20*/  UIADD3 UR48, UR15, 0x26000, URZ ;  /* 0x000260000f307890 */ /* 0x000fe2000fffe03f */
[----:B------:R2:W-:Y:S01]  /*9e30*/  UTMAREDG.4D.ADD [UR40], [UR22] ;  /* 0x00000028160073b6 */ /* 0x0005e20008018000 */
[----:B------:R-:W4:Y:S01]  /*9e40*/  S2UR UR32, SR_CTAID.Y ;  /* 0x00000000002079c3 */ /* 0x000f220000002600 */
[----:B---3--:R-:W-:Y:S01]  /*9e50*/  R2UR UR26, R18 ;  /* 0x00000000121a72ca */ /* 0x008fe200000e0000 */
[----:B------:R-:W-:Y:S01]  /*9e60*/  UIADD3 UR24, UR15, 0x26800, URZ ;  /* 0x000268000f187890 */ /* 0x000fe2000fffe03f */
[----:B------:R-:W-:-:S03]  /*9e70*/  MOV R18, UR53 ;  /* 0x0000003500127c02 */ /* 0x000fc60008000f00 */
[----:B------:R-:W-:Y:S02]  /*9e80*/  MOV R17, UR50 ;  /* 0x0000003200117c02 */ /* 0x000fe40008000f00 */
[----:B------:R-:W-:Y:S02]  /*9e90*/  R2UR UR50, R16 ;  /* 0x00000000103272ca */ /* 0x000fe400000e0000 */
[----:B------:R-:W-:-:S04]  /*9ea0*/  R2UR UR53, R18 ;  /* 0x00000000123572ca */ /* 0x000fc800000e0000 */
[----:B------:R-:W-:Y:S01]  /*9eb0*/  UMOV UR39, UR26 ;  /* 0x0000001a00277c82 */ /* 0x000fe20008000000 */
[----:B-1----:R-:W-:Y:S01]  /*9ec0*/  UMOV UR52, UR29 ;  /* 0x0000001d00347c82 */ /* 0x002fe20008000000 */
[----:B------:R-:W-:Y:S01]  /*9ed0*/  UMOV UR28, UR29 ;  /* 0x0000001d001c7c82 */ /* 0x000fe20008000000 */
[----:B--2---:R-:W-:Y:S01]  /*9ee0*/  R2UR UR42, R14 ;  /* 0x000000000e2a72ca */ /* 0x004fe200000e0000 */
[----:B------:R-:W-:Y:S01]  /*9ef0*/  UIADD3 UR40, UR15, 0x25800, URZ ;  /* 0x000258000f287890 */ /* 0x000fe2000fffe03f */
[----:B------:R-:W-:Y:S02]  /*9f00*/  R2UR UR44, R12 ;  /* 0x000000000c2c72ca */ /* 0x000fe400000e0000 */
[----:B------:R-:W-:Y:S02]  /*9f10*/  R2UR UR43, R13 ;  /* 0x000000000d2b72ca */ /* 0x000fe400000e0000 */
[----:B------:R-:W-:Y:S01]  /*9f20*/  R2UR UR41, R15 ;  /* 0x000000000f2972ca */ /* 0x000fe200000e0000 */
[----:B----4-:R-:W-:Y:S01]  /*9f30*/  UMOV UR51, UR32 ;  /* 0x0000002000337c82 */ /* 0x010fe20008000000 */
[----:B------:R-:W-:Y:S01]  /*9f40*/  MOV R16, UR50 ;  /* 0x0000003200107c02 */ /* 0x000fe20008000f00 */
[----:B------:R-:W-:Y:S01]  /*9f50*/  UMOV UR27, UR32 ;  /* 0x00000020001b7c82 */ /* 0x000fe20008000000 */
[----:B------:R-:W-:-:S02]  /*9f60*/  R2UR UR50, R3 ;  /* 0x00000000033272ca */ /* 0x000fc400000e0000 */
[----:B------:R-:W-:Y:S02]  /*9f70*/  MOV R3, UR47 ;  /* 0x0000002f00037c02 */ /* 0x000fe40008000f00 */
[----:B------:R-:W-:Y:S02]  /*9f80*/  MOV R14, UR42 ;  /* 0x0000002a000e7c02 */ /* 0x000fe40008000f00 */
[----:B------:R-:W-:Y:S02]  /*9f90*/  R2UR UR42, R0 ;  /* 0x00000000002a72ca */ /* 0x000fe400000e0000 */
[----:B------:R-:W-:Y:S01]  /*9fa0*/  MOV R12, UR44 ;  /* 0x0000002c000c7c02 */ /* 0x000fe20008000f00 */
[----:B------:R-:W-:Y:S01]  /*9fb0*/  UMOV UR44, UR29 ;  /* 0x0000001d002c7c82 */ /* 0x000fe20008000000 */
[----:B------:R-:W-:Y:S01]  /*9fc0*/  MOV R13, UR43 ;  /* 0x0000002b000d7c02 */ /* 0x000fe20008000f00 */
[----:B------:R-:W-:Y:S01]  /*9fd0*/  UMOV UR43, UR32 ;  /* 0x00000020002b7c82 */ /* 0x000fe20008000000 */
[----:B------:R-:W-:Y:S01]  /*9fe0*/  MOV R15, UR41 ;  /* 0x00000029000f7c02 */ /* 0x000fe20008000f00 */
[----:B------:R-:W-:Y:S01]  /*9ff0*/  UMOV UR41, UR21 ;  /* 0x0000001500297c82 */ /* 0x000fe20008000000 */
[----:B------:R-:W-:Y:S01]  /*a000*/  UMOV UR45, UR50 ;  /* 0x00000032002d7c82 */ /* 0x000fe20008000000 */
[----:B------:R-:W-:Y:S01]  /*a010*/  R2UR UR47, R3 ;  /* 0x00000000032f72ca */ /* 0x000fe200000e0000 */
[----:B------:R-:W-:-:S03]  /*a020*/  UIADD3 UR32, UR15, 0x20400, URZ ;  /* 0x000204000f207890 */ /* 0x000fc6000fffe03f */
[----:B------:R1:W-:Y:S01]  /*a030*/  UTMAREDG.4D.ADD [UR40], [UR22] ;  /* 0x00000028160073b6 */ /* 0x0003e20008018000 */
[----:B------:R-:W-:Y:S02]  /*a040*/  UMOV UR46, UR42 ;  /* 0x0000002a002e7c82 */ /* 0x000fe40008000000 */
[----:B------:R-:W-:-:S04]  /*a050*/  MOV R3, UR46 ;  /* 0x0000002e00037c02 */ /* 0x000fc80008000f00 */
[----:B------:R-:W-:Y:S01]  /*a060*/  R2UR UR46, R3 ;  /* 0x00000000032e72ca */ /* 0x000fe200000e0000 */
[----:B------:R2:W-:Y:S01]  /*a070*/  UTMAREDG.4D.ADD [UR48], [UR22] ;  /* 0x00000030160073b6 */ /* 0x0005e20008018000 */
[----:B------:R-:W-:-:S04]  /*a080*/  MOV R0, UR47 ;  /* 0x0000002f00007c02 */ /* 0x000fc80008000f00 */
[----:B------:R-:W-:Y:S01]  /*a090*/  R2UR UR47, R0 ;  /* 0x00000000002f72ca */ /* 0x000fe200000e0000 */
[----:B------:R3:W-:Y:S01]  /*a0a0*/  UTMAREDG.4D.ADD [UR24], [UR22] ;  /* 0x00000018160073b6 */ /* 0x0007e20008018000 */
[----:B-1----:R-:W-:Y:S01]  /*a0b0*/  R2UR UR42, R14 ;  /* 0x000000000e2a72ca */ /* 0x002fe200000e0000 */
[----:B------:R-:W-:Y:S01]  /*a0c0*/  UIADD3 UR40, UR15, 0x27800, URZ ;  /* 0x000278000f287890 */ /* 0x000fe2000fffe03f */
[----:B------:R-:W-:Y:S02]  /*a0d0*/  R2UR UR44, R12 ;  /* 0x000000000c2c72ca */ /* 0x000fe400000e0000 */
[----:B------:R-:W-:Y:S02]  /*a0e0*/  R2UR UR43, R13 ;  /* 0x000000000d2b72ca */ /* 0x000fe400000e0000 */
[----:B------:R-:W-:Y:S02]  /*a0f0*/  R2UR UR41, R15 ;  /* 0x000000000f2972ca */ /* 0x000fe400000e0000 */
[----:B--2---:R-:W-:Y:S01]  /*a100*/  R2UR UR50, R16 ;  /* 0x00000000103272ca */ /* 0x004fe200000e0000 */
[----:B------:R-:W-:Y:S01]  /*a110*/  UIADD3 UR48, UR15, 0x27000, URZ ;  /* 0x000270000f307890 */ /* 0x000fe2000fffe03f */
[----:B------:R-:W-:Y:S01]  /*a120*/  MOV R12, UR45 ;  /* 0x0000002d000c7c02 */ /* 0x000fe20008000f00 */
[----:B------:R-:W-:Y:S01]  /*a130*/  UMOV UR51, UR38 ;  /* 0x0000002600337c82 */ /* 0x000fe20008000000 */
[----:B------:R-:W-:Y:S01]  /*a140*/  UMOV UR52, UR37 ;  /* 0x0000002500347c82 */ /* 0x000fe20008000000 */
[----:B------:R-:W-:-:S02]  /*a150*/  MOV R15, UR42 ;  /* 0x0000002a000f7c02 */ /* 0x000fc40008000f00 */
[----:B------:R-:W-:Y:S01]  /*a160*/  R2UR UR42, R5 ;  /* 0x00000000052a72ca */ /* 0x000fe200000e0000 */
[----:B---3--:R-:W-:Y:S01]  /*a170*/  UIADD3 UR24, UR15, 0x20c00, URZ ;  /* 0x00020c000f187890 */ /* 0x008fe2000fffe03f */
[----:B------:R-:W-:Y:S01]  /*a180*/  MOV R13, UR44 ;  /* 0x0000002c000d7c02 */ /* 0x000fe20008000f00 */
[----:B------:R-:W-:Y:S01]  /*a190*/  UMOV UR44, UR37 ;  /* 0x00000025002c7c82 */ /* 0x000fe20008000000 */
[----:B------:R-:W-:Y:S01]  /*a1a0*/  MOV R14, UR43 ;  /* 0x0000002b000e7c02 */ /* 0x000fe20008000f00 */
[----:B------:R-:W-:Y:S01]  /*a1b0*/  UMOV UR43, UR38 ;  /* 0x00000026002b7c82 */ /* 0x000fe20008000000 */
[----:B------:R-:W-:Y:S01]  /*a1c0*/  MOV R16, UR41 ;  /* 0x0000002900107c02 */ /* 0x000fe20008000f00 */
[----:B------:R-:W-:Y:S01]  /*a1d0*/  UMOV UR41, UR21 ;  /* 0x0000001500297c82 */ /* 0x000fe20008000000 */
[----:B------:R1:W-:Y:S01]  /*a1e0*/  UTMAREDG.4D.ADD [UR48], [UR22] ;  /* 0x00000030160073b6 */ /* 0x0003e20008018000 */
[----:B------:R-:W-:Y:S01]  /*a1f0*/  R2UR UR28, R8 ;  /* 0x00000000081c72ca */ /* 0x000fe200000e0000 */
[----:B------:R-:W-:Y:S01]  /*a200*/  UMOV UR29, UR50 ;  /* 0x00000032001d7c82 */ /* 0x000fe20008000000 */
[----:B------:R-:W-:-:S02]  /*a210*/  R2UR UR27, R9 ;  /* 0x00000000091b72ca */ /* 0x000fc400000e0000 */
[----:B------:R-:W-:Y:S01]  /*a220*/  R2UR UR26, R10 ;  /* 0x000000000a1a72ca */ /* 0x000fe200000e0000 */
[----:B------:R-:W-:Y:S01]  /*a230*/  UMOV UR21, UR42 ;  /* 0x0000002a00157c82 */ /* 0x000fe20008000000 */
[----:B------:R-:W-:Y:S01]  /*a240*/  R2UR UR25, R11 ;  /* 0x000000000b1972ca */ /* 0x000fe200000e0000 */
[----:B------:R2:W-:Y:S01]  /*a250*/  UTMAREDG.4D.ADD [UR40], [UR22] ;  /* 0x00000028160073b6 */ /* 0x0005e20008018000 */
[----:B------:R-:W-:Y:S01]  /*a260*/  R2UR UR45, R12 ;  /* 0x000000000c2d72ca */ /* 0x000fe200000e0000 */
[----:B------:R3:W-:Y:S01]  /*a270*/  UTMAREDG.4D.ADD [UR32], [UR22] ;  /* 0x00000020160073b6 */ /* 0x0007e20008018000 */
[----:B-1----:R-:W-:Y:S01]  /*a280*/  R2UR UR50, R17 ;  /* 0x00000000113272ca */ /* 0x002fe200000e0000 */
[----:B------:R-:W-:Y:S01]  /*a290*/  UIADD3 UR48, UR15, 0x23400, URZ ;  /* 0x000234000f307890 */ /* 0x000fe2000fffe03f */
[----:B------:R-:W-:-:S07]  /*a2a0*/  UMOV UR49, 0x20 ;  /* 0x0000002000317882 */ /* 0x000fce0000000000 */
[----:B------:R1:W-:Y:S01]  /*a2b0*/  UTMAREDG.4D.ADD [UR24], [UR22] ;  /* 0x00000018160073b6 */ /* 0x0003e20008018000 */
[----:B--2---:R-:W-:Y:S01]  /*a2c0*/  R2UR UR44, R13 ;  /* 0x000000000d2c72ca */ /* 0x004fe200000e0000 */
[----:B------:R-:W-:Y:S01]  /*a2d0*/  UIADD3 UR40, UR15, 0x21400, URZ ;  /* 0x000214000f287890 */ /* 0x000fe2000fffe03f */
[----:B------:R-:W-:Y:S02]  /*a2e0*/  R2UR UR43, R14 ;  /* 0x000000000e2b72ca */ /* 0x000fe400000e0000 */
[----:B------:R-:W-:Y:S02]  /*a2f0*/  R2UR UR42, R15 ;  /* 0x000000000f2a72ca */ /* 0x000fe400000e0000 */
[----:B------:R-:W-:Y:S01]  /*a300*/  R2UR UR41, R16 ;  /* 0x00000000102972ca */ /* 0x000fe200000e0000 */
[----:B---3--:R-:W-:Y:S01]  /*a310*/  UIADD3 UR32, UR15, 0x23c00, URZ ;  /* 0x00023c000f207890 */ /* 0x008fe2000fffe03f */
[----:B------:R-:W-:Y:S01]  /*a320*/  UMOV UR34, UR55 ;  /* 0x0000003700227c82 */ /* 0x000fe20008000000 */
[----:B-1----:R-:W-:Y:S01]  /*a330*/  UIADD3 UR24, UR15, 0x24400, URZ ;  /* 0x000244000f187890 */ /* 0x002fe2000fffe03f */
[----:B------:R-:W-:-:S09]  /*a340*/  UMOV UR25, 0x20 ;  /* 0x0000002000197882 */ /* 0x000fd20000000000 */
[----:B------:R1:W-:Y:S01]  /*a350*/  UTMAREDG.4D.ADD [UR40], [UR22] ;  /* 0x00000028160073b6 */ /* 0x0003e20008018000 */
[----:B------:R-:W-:Y:S01]  /*a360*/  UMOV UR27, UR38 ;  /* 0x00000026001b7c82 */ /* 0x000fe20008000000 */
[----:B------:R-:W-:Y:S01]  /*a370*/  UMOV UR28, UR37 ;  /* 0x00000025001c7c82 */ /* 0x000fe20008000000 */
[----:B------:R-:W-:Y:S01]  /*a380*/  UMOV UR26, UR54 ;  /* 0x00000036001a7c82 */ /* 0x000fe20008000000 */
[----:B------:R2:W-:Y:S01]  /*a390*/  UTMAREDG.4D.ADD [UR16], [UR22] ;  /* 0x00000010160073b6 */ /* 0x0005e20008018000 */
[----:B------:R-:W-:Y:S01]  /*a3a0*/  UTMAREDG.4D.ADD [UR56], [UR22] ;  /* 0x00000038160073b6 */ /* 0x000fe20008018000 */
[----:B-1----:R-:W-:Y:S01]  /*a3b0*/  UIADD3 UR40, UR15, 0x25400, URZ ;  /* 0x000254000f287890 */ /* 0x002fe2000fffe03f */
[----:B------:R-:W-:Y:S01]  /*a3c0*/  UMOV UR41, 0x20 ;  /* 0x0000002000297882 */ /* 0x000fe20000000000 */
[----:B------:R-:W-:Y:S01]  /*a3d0*/  UMOV UR43, UR38 ;  /* 0x00000026002b7c82 */ /* 0x000fe20008000000 */
[----:B------:R1:W-:Y:S01]  /*a3e0*/  UTMAREDG.4D.ADD [UR8], [UR22] ;  /* 0x00000008160073b6 */ /* 0x0003e20008018000 */
[----:B------:R-:W-:Y:S01]  /*a3f0*/  UMOV UR44, UR37 ;  /* 0x00000025002c7c82 */ /* 0x000fe20008000000 */
[----:B------:R-:W-:Y:S01]  /*a400*/  UMOV UR42, UR47 ;  /* 0x0000002f002a7c82 */ /* 0x000fe20008000000 */
[----:B--2---:R-:W-:Y:S01]  /*a410*/  UIADD3 UR16, UR15, 0x24c00, URZ ;  /* 0x00024c000f107890 */ /* 0x004fe2000fffe03f */
[----:B------:R-:W-:Y:S01]  /*a420*/  UMOV UR18, UR53 ;  /* 0x0000003500127c82 */ /* 0x000fe20008000000 */
[----:B------:R-:W-:Y:S01]  /*a430*/  UTMAREDG.4D.ADD [UR48], [UR22] ;  /* 0x00000030160073b6 */ /* 0x000fe20008018000 */
[----:B------:R2:W-:Y:S01]  /*a440*/  UTMAREDG.4D.ADD [UR32], [UR22] ;  /* 0x00000020160073b6 */ /* 0x0005e20008018000 */
[----:B-1----:R-:W-:Y:S01]  /*a450*/  UIADD3 UR8, UR15, 0x25c00, URZ ;  /* 0x00025c000f087890 */ /* 0x002fe2000fffe03f */
[----:B------:R-:W-:Y:S01]  /*a460*/  UMOV UR10, UR46 ;  /* 0x0000002e000a7c82 */ /* 0x000fe20008000000 */
[----:B------:R1:W-:Y:S03]  /*a470*/  UTMAREDG.4D.ADD [UR24], [UR22] ;  /* 0x00000018160073b6 */ /* 0x0003e60008018000 */
[----:B------:R3:W-:Y:S01]  /*a480*/  UTMAREDG.4D.ADD [UR16], [UR22] ;  /* 0x00000010160073b6 */ /* 0x0007e20008018000 */
[----:B--2---:R-:W-:Y:S01]  /*a490*/  UIADD3 UR32, UR15, 0x26400, URZ ;  /* 0x000264000f207890 */ /* 0x004fe2000fffe03f */
[----:B------:R-:W-:Y:S01]  /*a4a0*/  UMOV UR34, UR45 ;  /* 0x0000002d00227c82 */ /* 0x000fe20008000000 */
[----:B------:R-:W-:Y:S01]  /*a4b0*/  UTMAREDG.4D.ADD [UR40], [UR22] ;  /* 0x00000028160073b6 */ /* 0x000fe20008018000 */
[----:B-1----:R-:W-:Y:S01]  /*a4c0*/  UIADD3 UR24, UR15, 0x26c00, URZ ;  /* 0x00026c000f187890 */ /* 0x002fe2000fffe03f */
[----:B------:R-:W-:Y:S01]  /*a4d0*/  UMOV UR26, UR39 ;  /* 0x00000027001a7c82 */ /* 0x000fe20008000000 */
[----:B------:R1:W-:Y:S01]  /*a4e0*/  UTMAREDG.4D.ADD [UR8], [UR22] ;  /* 0x00000008160073b6 */ /* 0x0003e20008018000 */
[----:B---3--:R-:W-:Y:S01]  /*a4f0*/  UIADD3 UR16, UR15, 0x27400, URZ ;  /* 0x000274000f107890 */ /* 0x008fe2000fffe03f */
[----:B------:R-:W-:-:S02]  /*a500*/  UMOV UR18, UR29 ;  /* 0x0000001d00127c82 */ /* 0x000fc40008000000 */
[----:B------:R2:W-:Y:S03]  /*a510*/  UTMAREDG.4D.ADD [UR32], [UR22] ;  /* 0x00000020160073b6 */ /* 0x0005e60008018000 */
[----:B------:R2:W-:Y:S01]  /*a520*/  UTMAREDG.4D.ADD [UR24], [UR22] ;  /* 0x00000018160073b6 */ /* 0x0005e20008018000 */
[----:B-1----:R-:W-:Y:S01]  /*a530*/  UIADD3 UR8, UR15, 0x27c00, URZ ;  /* 0x00027c000f087890 */ /* 0x002fe2000fffe03f */
[----:B------:R-:W-:Y:S01]  /*a540*/  UMOV UR10, UR21 ;  /* 0x00000015000a7c82 */ /* 0x000fe20008000000 */
[----:B------:R2:W-:Y:S07]  /*a550*/  UTMAREDG.4D.ADD [UR16], [UR22] ;  /* 0x00000010160073b6 */ /* 0x0005ee0008018000 */
[----:B------:R2:W-:Y:S02]  /*a560*/  UTMAREDG.4D.ADD [UR8], [UR22] ;  /* 0x00000008160073b6 */ /* 0x0005e40008018000 */
[----:B--2---:R0:W-:Y:S02]  /*a570*/  UTMACMDFLUSH ;  /* 0x00000000000079b7 */ /* 0x0041e40000000000 */
.L_x_76:
[----:B------:R-:W-:Y:S05]  /*a580*/  BSYNC B0 ;  /* 0x0000000000007941 */ /* 0x000fea0003800000 */
.L_x_75:
[----:B------:R-:W-:Y:S01]  /*a590*/  R2UR UR8, R4 ;  /* 0x00000000040872ca */ /* 0x000fe200000e0000 */
[----:B------:R-:W-:Y:S02]  /*a5a0*/  UIADD3 UR14, UR14, -0x1, URZ ;  /* 0xffffffff0e0e7890 */ /* 0x000fe4000fffe03f */
[----:B------:R-:W-:Y:S02]  /*a5b0*/  UIADD3 UR13, UR13, 0x1, URZ ;  /* 0x000000010d0d7890 */ /* 0x000fe4000fffe03f */
[----:B------:R-:W-:Y:S02]  /*a5c0*/  UISETP.GT.AND UP1, UPT, UR14, 0x2, UPT ;  /* 0x000000020e00788c */ /* 0x000fe4000bf24270 */
[----:B------:R-:W-:-:S04]  /*a5d0*/  UISETP.NE.AND UP0, UPT, UR13, 0x2, UPT ;  /* 0x000000020d00788c */ /* 0x000fc8000bf05270 */
[----:B------:R-:W-:Y:S01]  /*a5e0*/  PLOP3.LUT P2, PT, PT, PT, UP1, 0x80, 0x0 ;  /* 0x000000000000781c */ /* 0x000fe20003f4f018 */
[----:B------:R-:W-:Y:S02]  /*a5f0*/  USEL UR13, UR13, URZ, UP0 ;  /* 0x0000003f0d0d7287 */ /* 0x000fe40008000000 */
[----:B------:R-:W-:-:S06]  /*a600*/  UIADD3 UR8, UR8, 0x80, URZ ;  /* 0x0000008008087890 */ /* 0x000fcc000fffe03f */
[----:B------:R-:W-:Y:S01]  /*a610*/  IMAD.U32 R4, RZ, RZ, UR8 ;  /* 0x00000008ff047e24 */ /* 0x000fe2000f8e00ff */
[----:B------:R-:W-:-:S06]  /*a620*/  USEL UR8, URZ, 0x1, UP0 ;  /* 0x000000013f087887 */ /* 0x000fcc0008000000 */
[----:B------:R-:W-:Y:S01]  /*a630*/  LOP3.LUT R2, R2, UR8, RZ, 0x3c, !PT ;  /* 0x0000000802027c12 */ /* 0x000fe2000f8e3cff */
[----:B------:R-:W-:Y:S06]  /*a640*/  @P2 BRA `(.L_x_77) ;  /* 0xffffffec005c2947 */ /* 0x000fec000383ffff */
.L_x_65:
[----:B------:R-:W-:Y:S04]  /*a650*/  BSSY B0, `(.L_x_78) ;  /* 0x0000003000007945 */ /* 0x000fe80003800000 */
[----:B------:R-:W-:Y:S05]  /*a660*/  @!P0 BRA `(.L_x_79) ;  /* 0x0000000000048947 */ /* 0x000fea0003800000 */
[----:B------:R-:W-:-:S04]  /*a670*/  DEPBAR.LE SB0, 0x0 ;  /* 0x000080000000791a */ /* 0x000fc80000000000 */
.L_x_79:
[----:B------:R-:W-:Y:S05]  /*a680*/  BSYNC B0 ;  /* 0x0000000000007941 */ /* 0x000fea0003800000 */
.L_x_78:
[----:B------:R-:W-:-:S04]  /*a690*/  ULOP3.LUT UR7, UR7, 0x1, URZ, 0xfc, !UPT ;  /* 0x0000000107077892 */ /* 0x000fc8000f8efc3f */
[----:B------:R-:W-:-:S06]  /*a6a0*/  UISETP.NE.AND UP0, UPT, UR7, 0x3, UPT ;  /* 0x000000030700788c */ /* 0x000fcc000bf05270 */
[----:B------:R-:W-:-:S13]  /*a6b0*/  PLOP3.LUT P0, PT, PT, PT, UP0, 0x80, 0x0 ;  /* 0x000000000000781c */ /* 0x000fda0003f0f008 */
[----:B------:R-:W-:Y:S05]  /*a6c0*/  @!P0 BRA `(.L_x_80) ;  /* 0x0000000000048947 */ /* 0x000fea0003800000 */
[----:B------:R-:W-:Y:S01]  /*a6d0*/  BPT.TRAP 0x1 ;  /* 0x000000040000795c */ /* 0x000fe20000300000 */
.L_x_80:
[----:B------:R-:W2:Y:S01]  /*a6e0*/  S2UR UR5, SR_CgaCtaId ;  /* 0x00000000000579c3 */ /* 0x000ea20000008800 */
[----:B------:R-:W-:Y:S02]  /*a6f0*/  UMOV UR4, 0x400 ;  /* 0x0000040000047882 */ /* 0x000fe40000000000 */
[----:B--2---:R-:W-:-:S04]  /*a700*/  ULEA UR4, UR5, UR4, 0x18 ;  /* 0x0000000405047291 */ /* 0x004fc8000f8ec03f */
[----:B------:R-:W-:-:S04]  /*a710*/  ULEA UR6, UR6, UR4, 0x3 ;  /* 0x0000000406067291 */ /* 0x000fc8000f8e183f */
[----:B------:R-:W-:-:S04]  /*a720*/  UIADD3 UR6, UR6, 0x30890, URZ ;  /* 0x0003089006067890 */ /* 0x000fc8000fffe03f */
[----:B------:R-:W-:-:S09]  /*a730*/  UPRMT UR6, UR5, 0x654, UR6 ;  /* 0x0000065405067896 */ /* 0x000fd20008000006 */
[----:B------:R-:W-:Y:S01]  /*a740*/  SYNCS.ARRIVE.TRANS64.RED.A1T0 RZ, [UR6], RZ ;  /* 0x000000ffffff79a7 */ /* 0x000fe20008100406 */
[----:B------:R-:W-:Y:S05]  /*a750*/  EXIT ;  /* 0x000000000000794d */ /* 0x000fea0003800000 */
.L_x_64:
[----:B------:R-:W1:Y:S01]  /*a760*/  S2UR UR11, SR_CTAID.X ;  /* 0x00000000000b79c3 */ /* 0x000e620000002500 */
[----:B------:R-:W-:Y:S01]  /*a770*/  ELECT P3, URZ, PT ;  /* 0x00000000003f782f */ /* 0x000fe20003860000 */
[----:B------:R-:W-:Y:S01]  /*a780*/  BSSY B0, `(.L_x_81) ;  /* 0x0000027000007945 */ /* 0x000fe20003800000 */
[----:B------:R-:W-:Y:S02]  /*a790*/  IMAD.MOV.U32 R2, RZ, RZ, RZ ;  /* 0x000000ffff027224 */ /* 0x000fe400078e00ff */
[----:B------:R-:W-:-:S03]  /*a7a0*/  IMAD.MOV.U32 R4, RZ, RZ, RZ ;  /* 0x000000ffff047224 */ /* 0x000fc600078e00ff */
[----:B------:R-:W2:Y:S08]  /*a7b0*/  S2UR UR20, SR_CTAID.Y ;  /* 0x00000000001479c3 */ /* 0x000eb00000002600 */
[----:B------:R-:W3:Y:S01]  /*a7c0*/  S2UR UR21, SR_CTAID.Z ;  /* 0x00000000001579c3 */ /* 0x000ee20000002700 */
[----:B-1----:R-:W-:Y:S01]  /*a7d0*/  USHF.L.U32 UR11, UR11, 0x7, URZ ;  /* 0x000000070b0b7899 */ /* 0x002fe2000800063f */
[----:B------:R-:W-:Y:S11]  /*a7e0*/  @!P3 BRA `(.L_x_82) ;  /* 0x000000000080b947 */ /* 0x000ff60003800000 */
[----:B------:R-:W1:Y:S01]  /*a7f0*/  S2R R4, SR_CgaCtaId ;  /* 0x0000000000047919 */ /* 0x000e620000008800 */
[----:B------:R-:W-:Y:S01]  /*a800*/  MOV R3, 0x400 ;  /* 0x0000040000037802 */ /* 0x000fe20000000f00 */
[----:B------:R-:W-:-:S03]  /*a810*/  IMAD.MOV.U32 R5, RZ, RZ, 0x1 ;  /* 0x00000001ff057424 */ /* 0x000fc600078e00ff */
[----:B-1----:R-:W-:Y:S02]  /*a820*/  LEA R4, R4, R3, 0x18 ;  /* 0x0000000304047211 */ /* 0x002fe400078ec0ff */
[----:B------:R-:W-:-:S04]  /*a830*/  SHF.L.U32 R3, R5, 0x1f, RZ ;  /* 0x0000001f05037819 */ /* 0x000fc800000006ff */
[----:B------:R-:W1:Y:S02]  /*a840*/  SYNCS.PHASECHK.TRANS64.TRYWAIT P0, [R4+URZ+0x30860], R3 ;  /* 0x03086003040075a7 */ /* 0x000e64000800017f */
[----:B-1----:R-:W-:Y:S05]  /*a850*/  @!P0 BRA `(.L_x_83) ;  /* 0x0000001c00588947 */ /* 0x002fea0003800000 */
.L_x_140:
[----:B------:R-:W-:Y:S01]  /*a860*/  ULOP3.LUT UR5, UR4, 0x2, URZ, 0xfc, !UPT ;  /* 0x0000000204057892 */ /* 0x000fe2000f8efc3f */
[----:B-1----:R-:W-:-:S03]  /*a870*/  @P2 IMAD.MOV.U32 R3, RZ, RZ, 0x2000 ;  /* 0x00002000ff032424 */ /* 0x002fc600078e00ff */
[----:B------:R-:W-:Y:S01]  /*a880*/  UPRMT UR5, UR5, 0x9910, URZ ;  /* 0x0000991005057896 */ /* 0x000fe2000800003f */
[----:B------:R1:W-:Y:S03]  /*a890*/  @P2 SYNCS.ARRIVE.TRANS64 RZ, [R4+URZ+0x30840], R3 ;  /* 0x0308400304ff29a7 */ /* 0x0003e6000800003f */
[----:B------:R-:W-:-:S06]  /*a8a0*/  UISETP.NE.AND UP0, UPT, UR5, 0x2, UPT ;  /* 0x000000020500788c */ /* 0x000fcc000bf05270 */
[----:B------:R-:W-:-:S13]  /*a8b0*/  PLOP3.LUT P0, PT, PT, PT, UP0, 0x80, 0x0 ;  /* 0x000000000000781c */ /* 0x000fda0003f0f008 */
[----:B-1----:R-:W-:Y:S05]  /*a8c0*/  @P0 BRA `(.L_x_84) ;  /* 0x0000000000040947 */ /* 0x002fea0003800000 */
[----:B--23--:R-:W-:Y:S01]  /*a8d0*/  BPT.TRAP 0x1 ;  /* 0x000000040000795c */ /* 0x00cfe20000300000 */
.L_x_84:
[----:B------:R-:W-:-:S04]  /*a8e0*/  LOP3.LUT P0, RZ, R0, 0x1f, RZ, 0xc0, !PT ;  /* 0x0000001f00ff7812 */ /* 0x000fc8000780c0ff */
[----:B------:R-:W-:-:S13]  /*a8f0*/  PLOP3.LUT P0, PT, P0, P2, PT, 0x2a, 0x0 ;  /* 0x000000000000781c */ /* 0x000fda0000704572 */
[----:B------:R-:W-:Y:S05]  /*a900*/  @P0 BRA `(.L_x_85) ;  /* 0x0000000000040947 */ /* 0x000fea0003800000 */
[----:B--23--:R-:W-:Y:S01]  /*a910*/  BPT.TRAP 0x1 ;  /* 0x000000040000795c */ /* 0x00cfe20000300000 */
.L_x_85:
[----:B------:R-:W-:Y:S01]  /*a920*/  R2UR UR8, R4 ;  /* 0x00000000040872ca */ /* 0x000fe200000e0000 */
[----:B------:R-:W-:Y:S01]  /*a930*/  ULDC.64 UR6, c[0x0][0x198] ;  /* 0x0000660000067ab9 */ /* 0x000fe20000000a00 */
[----:B------:R-:W-:Y:S01]  /*a940*/  UMOV UR14, 0x0 ;  /* 0x00000000000e7882 */ /* 0x000fe20000000000 */
[----:B------:R-:W-:Y:S01]  /*a950*/  UIADD3 UR6, UP0, UR6, 0x1f0, URZ ;  /* 0x000001f006067890 */ /* 0x000fe2000ff1e03f */
[----:B------:R-:W-:Y:S01]  /*a960*/  IMAD.MOV.U32 R4, RZ, RZ, 0x1 ;  /* 0x00000001ff047424 */ /* 0x000fe200078e00ff */
[----:B------:R-:W-:Y:S01]  /*a970*/  UMOV UR15, 0x10000000 ;  /* 0x10000000000f7882 */ /* 0x000fe20000000000 */
[----:B------:R-:W-:Y:S01]  /*a980*/  UMOV UR10, URZ ;  /* 0x0000003f000a7c82 */ /* 0x000fe20008000000 */
[----:B------:R-:W-:Y:S01]  /*a990*/  UIADD3.X UR7, URZ, UR7, URZ, UP0, !UPT ;  /* 0x000000073f077290 */ /* 0x000fe200087fe43f */
[----:B--2---:R-:W-:Y:S01]  /*a9a0*/  UMOV UR12, UR20 ;  /* 0x00000014000c7c82 */ /* 0x004fe20008000000 */
[----:B---3--:R-:W-:-:S04]  /*a9b0*/  UMOV UR13, UR21 ;  /* 0x00000015000d7c82 */ /* 0x008fc80008000000 */
[----:B------:R-:W-:-:S09]  /*a9c0*/  UIADD3 UR9, UR8, 0x30840, URZ ;  /* 0x0003084008097890 */ /* 0x000fd2000fffe03f */
[----:B------:R1:W-:Y:S02]  /*a9d0*/  UTMALDG.4D [UR8], [UR6], desc[UR14] ;  /* 0x00000e08060075b4 */ /* 0x0003e40008019000 */
[----:B-1----:R-:W-:Y:S01]  /*a9e0*/  NOP ;  /* 0x0000000000007918 */ /* 0x002fe20000000000 */
.L_x_82:
[----:B--23--:R-:W-:Y:S05]  /*a9f0*/  BSYNC B0 ;  /* 0x0000000000007941 */ /* 0x00cfea0003800000 */
.L_x_81:
[----:B------:R-:W1:Y:S01]  /*aa00*/  LDC R3, c[0x0][0x288] ;  /* 0x0000a200ff037b82 */ /* 0x000e620000000800 */
[----:B------:R-:W-:Y:S01]  /*aa10*/  BSSY B0, `(.L_x_86) ;  /* 0x000002b000007945 */ /* 0x000fe20003800000 */
[----:B-1----:R-:W-:-:S13]  /*aa20*/  ISETP.GT.AND P4, PT, R3, RZ, P3 ;  /* 0x000000ff0300720c */ /* 0x002fda0001f84270 */
[----:B------:R-:W-:Y:S05]  /*aa30*/  @!P4 BRA `(.L_x_87) ;  /* 0x0000000000a0c947 */ /* 0x000fea0003800000 */
[----:B------:R-:W1:Y:S01]  /*aa40*/  S2R R5, SR_CgaCtaId ;  /* 0x0000000000057919 */ /* 0x000e620000008800 */
[----:B------:R-:W-:-:S04]  /*aa50*/  MOV R2, 0x400 ;  /* 0x0000040000027802 */ /* 0x000fc80000000f00 */
[----:B-1----:R-:W-:Y:S01]  /*aa60*/  LEA R5, R5, R2, 0x18 ;  /* 0x0000000205057211 */ /* 0x002fe200078ec0ff */
[----:B------:R-:W-:-:S05]  /*aa70*/  IMAD.MOV.U32 R2, RZ, RZ, 0x1 ;  /* 0x00000001ff027424 */ /* 0x000fca00078e00ff */
[----:B------:R-:W-:-:S04]  /*aa80*/  SHF.L.U32 R2, R2, 0x1f, RZ ;  /* 0x0000001f02027819 */ /* 0x000fc800000006ff */
[----:B------:R-:W1:Y:S02]  /*aa90*/  SYNCS.PHASECHK.TRANS64.TRYWAIT P0, [R5+URZ+0x30820], R2 ;  /* 0x03082002050075a7 */ /* 0x000e64000800017f */
[----:B-1----:R-:W-:Y:S05]  /*aaa0*/  @!P0 BRA `(.L_x_88) ;  /* 0x0000001800d88947 */ /* 0x002fea0003800000 */
.L_x_141:
[----:B------:R-:W-:Y:S01]  /*aab0*/  ULOP3.LUT UR5, UR4, 0x2, URZ, 0xfc, !UPT ;  /* 0x0000000204057892 */ /* 0x000fe2000f8efc3f */
[----:B-1----:R-:W-:-:S03]  /*aac0*/  @P2 IMAD.MOV.U32 R2, RZ, RZ, 0x4200 ;  /* 0x00004200ff022424 */ /* 0x002fc600078e00ff */
[----:B------:R-:W-:Y:S01]  /*aad0*/  UPRMT UR5, UR5, 0x9910, URZ ;  /* 0x0000991005057896 */ /* 0x000fe2000800003f */
[----:B------:R1:W-:Y:S03]  /*aae0*/  @P2 SYNCS.ARRIVE.TRANS64 RZ, [R5+URZ+0x30800], R2 ;  /* 0x0308000205ff29a7 */ /* 0x0003e6000800003f */
[----:B------:R-:W-:-:S06]  /*aaf0*/  UISETP.NE.AND UP0, UPT, UR5, 0x2, UPT ;  /* 0x000000020500788c */ /* 0x000fcc000bf05270 */
[----:B------:R-:W-:-:S13]  /*ab00*/  PLOP3.LUT P0, PT, PT, PT, UP0, 0x80, 0x0 ;  /* 0x000000000000781c */ /* 0x000fda0003f0f008 */
[----:B-1----:R-:W-:Y:S05]  /*ab10*/  @P0 BRA `(.L_x_89) ;  /* 0x0000000000040947 */ /* 0x002fea0003800000 */
[----:B------:R-:W-:Y:S01]  /*ab20*/  BPT.TRAP 0x1 ;  /* 0x000000040000795c */ /* 0x000fe20000300000 */
.L_x_89:
[----:B------:R-:W-:-:S04]  /*ab30*/  LOP3.LUT P0, RZ, R0, 0x1f, RZ, 0xc0, !PT ;  /* 0x0000001f00ff7812 */ /* 0x000fc8000780c0ff */
[----:B------:R-:W-:-:S13]  /*ab40*/  PLOP3.LUT P0, PT, P0, P2, PT, 0x2a, 0x0 ;  /* 0x000000000000781c */ /* 0x000fda0000704572 */
[----:B------:R-:W-:Y:S05]  /*ab50*/  @P0 BRA `(.L_x_90) ;  /* 0x0000000000040947 */ /* 0x000fea0003800000 */
[----:B------:R-:W-:Y:S01]  /*ab60*/  BPT.TRAP 0x1 ;  /* 0x000000040000795c */ /* 0x000fe20000300000 */
.L_x_90:
[----:B------:R-:W-:Y:S01]  /*ab70*/  R2UR UR24, R5 ;  /* 0x00000000051872ca */ /* 0x000fe200000e0000 */
[----:B------:R-:W-:Y:S01]  /*ab80*/  ULDC.64 UR12, c[0x0][0x198] ;  /* 0x00006600000c7ab9 */ /* 0x000fe20000000a00 */
[----:B------:R-:W-:Y:S01]  /*ab90*/  UMOV UR8, 0x0 ;  /* 0x0000000000087882 */ /* 0x000fe20000000000 */
[----:B------:R-:W-:Y:S01]  /*aba0*/  UIADD3 UR6, UP0, UR12, 0xf0, URZ ;  /* 0x000000f00c067890 */ /* 0x000fe2000ff1e03f */
[----:B------:R-:W-:Y:S01]  /*abb0*/  IMAD.MOV.U32 R2, RZ, RZ, 0x1 ;  /* 0x00000001ff027424 */ /* 0x000fe200078e00ff */
[----:B------:R-:W-:Y:S02]  /*abc0*/  UIADD3 UR12, UP1, UR12, 0x4f0, URZ ;  /* 0x000004f00c0c7890 */ /* 0x000fe4000ff3e03f */
[----:B------:R-:W-:Y:S02]  /*abd0*/  UIADD3.X UR7, URZ, UR13, URZ, UP0, !UPT ;  /* 0x0000000d3f077290 */ /* 0x000fe400087fe43f */
[----:B------:R-:W-:Y:S01]  /*abe0*/  UIADD3.X UR13, URZ, UR13, URZ, UP1, !UPT ;  /* 0x0000000d3f0d7290 */ /* 0x000fe20008ffe43f */
[----:B------:R-:W-:Y:S01]  /*abf0*/  UMOV UR9, 0x10000000 ;  /* 0x1000000000097882 */ /* 0x000fe20000000000 */
[----:B------:R-:W-:-:S02]  /*ac00*/  UMOV UR18, URZ ;  /* 0x0000003f00127c82 */ /* 0x000fc40008000000 */
[----:B------:R-:W-:Y:S02]  /*ac10*/  UIADD3 UR16, UR24, 0x10000, URZ ;  /* 0x0001000018107890 */ /* 0x000fe4000fffe03f */
[----:B------:R-:W-:Y:S02]  /*ac20*/  UIADD3 UR17, UR24, 0x30800, URZ ;  /* 0x0003080018117890 */ /* 0x000fe4000fffe03f */
[----:B------:R-:W-:Y:S01]  /*ac30*/  UIADD3 UR24, UR24, 0x30000, URZ ;  /* 0x0003000018187890 */ /* 0x000fe2000fffe03f */
[----:B------:R-:W-:Y:S01]  /*ac40*/  UMOV UR19, URZ ;  /* 0x0000003f00137c82 */ /* 0x000fe20008000000 */
[----:B------:R-:W-:Y:S01]  /*ac50*/  UMOV UR26, URZ ;  /* 0x0000003f001a7c82 */ /* 0x000fe20008000000 */
[----:B------:R-:W-:Y:S01]  /*ac60*/  UMOV UR27, UR20 ;  /* 0x00000014001b7c82 */ /* 0x000fe20008000000 */
[----:B------:R-:W-:Y:S01]  /*ac70*/  UMOV UR28, UR21 ;  /* 0x00000015001c7c82 */ /* 0x000fe20008000000 */
[----:B------:R-:W-:Y:S02]  /*ac80*/  UMOV UR25, UR17 ;  /* 0x0000001100197c82 */ /* 0x000fe40008000000 */
[----:B------:R1:W-:Y:S02]  /*ac90*/  UTMALDG.4D [UR16], [UR6], desc[UR8] ;  /* 0x00000810060075b4 */ /* 0x0003e40008019000 */
[----:B------:R1:W-:Y:S02]  /*aca0*/  UTMALDG.3D [UR24], [UR12], desc[UR8] ;  /* 0x000008180c0075b4 */ /* 0x0003e40008011000 */
[----:B-1----:R-:W-:Y:S01]  /*acb0*/  NOP ;  /* 0x0000000000007918 */ /* 0x002fe20000000000 */
.L_x_87:
[----:B------:R-:W-:Y:S05]  /*acc0*/  BSYNC B0 ;  /* 0x0000000000007941 */ /* 0x000fea0003800000 */
.L_x_86:
[----:B------:R-:W-:Y:S01]  /*acd0*/  BSSY B0, `(.L_x_91) ;  /* 0x0000027000007945 */ /* 0x000fe20003800000 */
[----:B------:R-:W-:-:S03]  /*ace0*/  IMAD.MOV.U32 R8, RZ, RZ, RZ ;  /* 0x000000ffff087224 */ /* 0x000fc600078e00ff */
[----:B------:R-:W-:Y:S05]  /*acf0*/  @!P3 BRA `(.L_x_92) ;  /* 0x000000000090b947 */ /* 0x000fea0003800000 */
[----:B------:R-:W1:Y:S01]  /*ad00*/  S2R R6, SR_CgaCtaId ;  /* 0x0000000000067919 */ /* 0x000e620000008800 */
[----:B------:R-:W-:-:S04]  /*ad10*/  MOV R5, 0x400 ;  /* 0x0000040000057802 */ /* 0x000fc80000000f00 */
[----:B-1----:R-:W-:Y:S01]  /*ad20*/  LEA R7, R6, R5, 0x18 ;  /* 0x0000000506077211 */ /* 0x002fe200078ec0ff */
[----:B------:R-:W-:-:S04]  /*ad30*/  IMAD.MOV.U32 R6, RZ, RZ, 0x1 ;  /* 0x00000001ff067424 */ /* 0x000fc800078e00ff */
[----:B------:R-:W-:Y:S01]  /*ad40*/  IMAD R5, R4, 0x8, R7 ;  /* 0x0000000804057824 */ /* 0x000fe200078e0207 */
[----:B------:R-:W-:-:S04]  /*ad50*/  SHF.L.U32 R6, R6, 0x1f, RZ ;  /* 0x0000001f06067819 */ /* 0x000fc800000006ff */
[----:B------:R-:W1:Y:S02]  /*ad60*/  SYNCS.PHASECHK.TRANS64.TRYWAIT P0, [R5+URZ+0x30860], R6 ;  /* 0x03086006050075a7 */ /* 0x000e64000800017f */
[----:B-1----:R-:W-:Y:S05]  /*ad70*/  @!P0 BRA `(.L_x_93) ;  /* 0x0000001800388947 */ /* 0x002fea0003800000 */
.L_x_142:
        /* <DEDUP_REMOVED lines=8> */
.L_x_94:
[----:B------:R-:W-:-:S04]  /*ae00*/  LOP3.LUT P0, RZ, R0, 0x1f, RZ, 0xc0, !PT ;  /* 0x0000001f00ff7812 */ /* 0x000fc8000780c0ff */
[----:B------:R-:W-:-:S13]  /*ae10*/  PLOP3.LUT P0, PT, P0, P2, PT, 0x2a, 0x0 ;  /* 0x000000000000781c */ /* 0x000fda0000704572 */
[----:B------:R-:W-:Y:S05]  /*ae20*/  @P0 BRA `(.L_x_95) ;  /* 0x0000000000040947 */ /* 0x000fea0003800000 */
[----:B------:R-:W-:Y:S01]  /*ae30*/  BPT.TRAP 0x1 ;  /* 0x000000040000795c */ /* 0x000fe20000300000 */
.L_x_95:
[----:B------:R-:W-:Y:S01]  /*ae40*/  R2UR UR5, R7 ;  /* 0x00000000070572ca */ /* 0x000fe200000e0000 */
[----:B------:R-:W-:Y:S01]  /*ae50*/  ULDC.64 UR6, c[0x0][0x198] ;  /* 0x0000660000067ab9 */ /* 0x000fe20000000a00 */
[----:B------:R-:W-:Y:S01]  /*ae60*/  R2UR UR17, R5 ;  /* 0x00000000051172ca */ /* 0x000fe200000e0000 */
[----:B------:R-:W-:Y:S01]  /*ae70*/  UIADD3 UR6, UP0, UR6, 0x2f0, URZ ;  /* 0x000002f006067890 */ /* 0x000fe2000ff1e03f */
[C---:B------:R-:W-:Y:S01]  /*ae80*/  R2UR UR16, R4.reuse ;  /* 0x00000000041072ca */ /* 0x040fe200000e0000 */
[----:B------:R-:W-:Y:S01]  /*ae90*/  UMOV UR8, 0x0 ;  /* 0x0000000000087882 */ /* 0x000fe20000000000 */
[----:B------:R-:W-:Y:S01]  /*aea0*/  UMOV UR9, 0x10000000 ;  /* 0x1000000000097882 */ /* 0x000fe20000000000 */
[----:B------:R-:W-:Y:S01]  /*aeb0*/  UIADD3.X UR7, URZ, UR7, URZ, UP0, !UPT ;  /* 0x000000073f077290 */ /* 0x000fe200087fe43f */
[----:B------:R-:W-:Y:S01]  /*aec0*/  VIADD R4, R4, 0x1 ;  /* 0x0000000104047836 */ /* 0x000fe20000000000 */
[----:B------:R-:W-:Y:S01]  /*aed0*/  UMOV UR18, URZ ;  /* 0x0000003f00127c82 */ /* 0x000fe20008000000 */
[----:B------:R-:W-:Y:S01]  /*aee0*/  UMOV UR19, UR11 ;  /* 0x0000000b00137c82 */ /* 0x000fe20008000000 */
[----:B------:R-:W-:-:S04]  /*aef0*/  IMAD.MOV.U32 R8, RZ, RZ, 0x40 ;  /* 0x00000040ff087424 */ /* 0x000fc800078e00ff */
[----:B------:R-:W-:Y:S02]  /*af00*/  UIADD3 UR17, UR17, 0x30840, URZ ;  /* 0x0003084011117890 */ /* 0x000fe4000fffe03f */
[----:B------:R-:W-:-:S09]  /*af10*/  ULEA UR16, UR16, UR5, 0xd ;  /* 0x0000000510107291 */ /* 0x000fd2000f8e683f */
[----:B------:R1:W-:Y:S02]  /*af20*/  UTMALDG.4D [UR16], [UR6], desc[UR8] ;  /* 0x00000810060075b4 */ /* 0x0003e40008019000 */
[----:B-1----:R-:W-:Y:S01]  /*af30*/  NOP ;  /* 0x0000000000007918 */ /* 0x002fe20000000000 */
.L_x_92:
[----:B------:R-:W-:Y:S05]  /*af40*/  BSYNC B0 ;  /* 0x0000000000007941 */ /* 0x000fea0003800000 */
.L_x_91:
[----:B------:R-:W-:Y:S01]  /*af50*/  BSSY B0, `(.L_x_96) ;  /* 0x000002b000007945 */ /* 0x000fe20003800000 */
[----:B------:R-:W-:-:S03]  /*af60*/  IMAD.MOV.U32 R5, RZ, RZ, 0x1 ;  /* 0x00000001ff057424 */ /* 0x000fc600078e00ff */
[----:B------:R-:W-:Y:S05]  /*af70*/  @!P3 BRA `(.L_x_97) ;  /* 0x0000000000a0b947 */ /* 0x000fea0003800000 */
[----:B------:R-:W1:Y:S01]  /*af80*/  S2R R6, SR_CgaCtaId ;  /* 0x0000000000067919 */ /* 0x000e620000008800 */
[----:B------:R-:W-:Y:S01]  /*af90*/  MOV R5, 0x400 ;  /* 0x0000040000057802 */ /* 0x000fe20000000f00 */
[----:B------:R-:W-:-:S05]  /*afa0*/  IMAD.MOV.U32 R7, RZ, RZ, 0x1 ;  /* 0x00000001ff077424 */ /* 0x000fca00078e00ff */
[----:B------:R-:W-:Y:S02]  /*afb0*/  SHF.L.U32 R7, R7, 0x1f, RZ ;  /* 0x0000001f07077819 */ /* 0x000fe400000006ff */
[----:B-1----:R-:W-:-:S05]  /*afc0*/  LEA R5, R6, R5, 0x18 ;  /* 0x0000000506057211 */ /* 0x002fca00078ec0ff */
[----:B------:R-:W-:-:S04]  /*afd0*/  IMAD R6, R4, 0x8, R5 ;  /* 0x0000000804067824 */ /* 0x000fc800078e0205 */
[----:B------:R-:W1:Y:S02]  /*afe0*/  SYNCS.PHASECHK.TRANS64.TRYWAIT P0, [R6+URZ+0x30860], R7 ;  /* 0x03086007060075a7 */ /* 0x000e64000800017f */
[----:B-1----:R-:W-:Y:S05]  /*aff0*/  @!P0 BRA `(.L_x_98) ;  /* 0x0000001400ac8947 */ /* 0x002fea0003800000 */
.L_x_143:
        /* <DEDUP_REMOVED lines=8> */
.L_x_99:
[----:B------:R-:W-:-:S04]  /*b080*/  LOP3.LUT P0, RZ, R0, 0x1f, RZ, 0xc0, !PT ;  /* 0x0000001f00ff7812 */ /* 0x000fc8000780c0ff */
[----:B------:R-:W-:-:S13]  /*b090*/  PLOP3.LUT P0, PT, P0, P2, PT, 0x2a, 0x0 ;  /* 0x000000000000781c */ /* 0x000fda0000704572 */
[----:B------:R-:W-:Y:S05]  /*b0a0*/  @P0 BRA `(.L_x_100) ;  /* 0x0000000000040947 */ /* 0x000fea0003800000 */
[----:B------:R-:W-:Y:S01]  /*b0b0*/  BPT.TRAP 0x1 ;  /* 0x000000040000795c */ /* 0x000fe20000300000 */
.L_x_100:
[----:B------:R-:W-:Y:S01]  /*b0c0*/  R2UR UR5, R5 ;  /* 0x00000000050572ca */ /* 0x000fe200000e0000 */
[----:B------:R-:W-:Y:S01]  /*b0d0*/  ULDC.64 UR6, c[0x0][0x198] ;  /* 0x0000660000067ab9 */ /* 0x000fe20000000a00 */
[----:B------:R-:W-:Y:S01]  /*b0e0*/  R2UR UR17, R6 ;  /* 0x00000000061172ca */ /* 0x000fe200000e0000 */
[----:B------:R-:W-:Y:S01]  /*b0f0*/  UIADD3 UR6, UP0, UR6, 0x1f0, URZ ;  /* 0x000001f006067890 */ /* 0x000fe2000ff1e03f */
[----:B------:R-:W-:Y:S01]  /*b100*/  R2UR UR16, R4 ;  /* 0x00000000041072ca */ /* 0x000fe200000e0000 */
[----:B------:R-:W-:Y:S01]  /*b110*/  UMOV UR8, 0x0 ;  /* 0x0000000000087882 */ /* 0x000fe20000000000 */
[----:B------:R-:W-:Y:S01]  /*b120*/  R2UR UR19, R8 ;  /* 0x00000000081372ca */ /* 0x000fe200000e0000 */
[----:B------:R-:W-:Y:S01]  /*b130*/  UIADD3.X UR7, URZ, UR7, URZ, UP0, !UPT ;  /* 0x000000073f077290 */ /* 0x000fe200087fe43f */
[----:B------:R-:W-:Y:S01]  /*b140*/  VIADD R4, R4, 0x1 ;  /* 0x0000000104047836 */ /* 0x000fe20000000000 */
[----:B------:R-:W-:Y:S01]  /*b150*/  UMOV UR9, 0x10000000 ;  /* 0x1000000000097882 */ /* 0x000fe20000000000 */
[----:B------:R-:W-:-:S03]  /*b160*/  UMOV UR18, URZ ;  /* 0x0000003f00127c82 */ /* 0x000fc60008000000 */
[C---:B------:R-:W-:Y:S02]  /*b170*/  ISETP.NE.AND P5, PT, R4.reuse, 0x4, PT ;  /* 0x000000040400780c */ /* 0x040fe40003fa5270 */
[----:B------:R-:W-:Y:S01]  /*b180*/  UIADD3 UR17, UR17, 0x30840, URZ ;  /* 0x0003084011117890 */ /* 0x000fe2000fffe03f */
[C---:B------:R-:W-:Y:S01]  /*b190*/  ISETP.NE.AND P0, PT, R4.reuse, 0x4, PT ;  /* 0x000000040400780c */ /* 0x040fe20003f05270 */
[----:B------:R-:W-:Y:S01]  /*b1a0*/  ULEA UR16, UR16, UR5, 0xd ;  /* 0x0000000510107291 */ /* 0x000fe2000f8e683f */
[----:B------:R-:W-:Y:S01]  /*b1b0*/  SEL R4, R4, RZ, P5 ;  /* 0x000000ff04047207 */ /* 0x000fe20002800000 */
[----:B------:R-:W-:Y:S01]  /*b1c0*/  UIADD3 UR19, UR11, UR19, URZ ;  /* 0x000000130b137290 */ /* 0x000fe2000fffe03f */
[----:B------:R-:W-:-:S08]  /*b1d0*/  SEL R5, RZ, 0x1, !P0 ;  /* 0x00000001ff057807 */ /* 0x000fd00004000000 */
[----:B------:R1:W-:Y:S02]  /*b1e0*/  UTMALDG.4D [UR16], [UR6], desc[UR8] ;  /* 0x00000810060075b4 */ /* 0x0003e40008019000 */
[----:B-1----:R-:W-:Y:S01]  /*b1f0*/  NOP ;  /* 0x0000000000007918 */ /* 0x002fe20000000000 */
.L_x_97:
[----:B------:R-:W-:Y:S05]  /*b200*/  BSYNC B0 ;  /* 0x0000000000007941 */ /* 0x000fea0003800000 */
.L_x_96:
[----:B------:R-:W-:Y:S01]  /*b210*/  BSSY B0, `(.L_x_101) ;  /* 0x0000031000007945 */ /* 0x000fe20003800000 */
[----:B------:R-:W-:-:S03]  /*b220*/  IMAD.MOV.U32 R9, RZ, RZ, RZ ;  /* 0x000000ffff097224 */ /* 0x000fc600078e00ff */
        /* <DEDUP_REMOVED lines=9> */
.L_x_144:
        /* <DEDUP_REMOVED lines=8> */
.L_x_104:
[----:B------:R-:W-:-:S04]  /*b340*/  LOP3.LUT P0, RZ, R0, 0x1f, RZ, 0xc0, !PT ;  /* 0x0000001f00ff7812 */ /* 0x000fc8000780c0ff */
[----:B------:R-:W-:-:S13]  /*b350*/  PLOP3.LUT P0, PT, P0, P2, PT, 0x2a, 0x0 ;  /* 0x000000000000781c */ /* 0x000fda0000704572 */
[----:B------:R-:W-:Y:S05]  /*b360*/  @P0 BRA `(.L_x_105) ;  /* 0x0000000000040947 */ /* 0x000fea0003800000 */
[----:B------:R-:W-:Y:S01]  /*b370*/  BPT.TRAP 0x1 ;  /* 0x000000040000795c */ /* 0x000fe20000300000 */
.L_x_105:
[----:B------:R-:W-:Y:S01]  /*b380*/  R2UR UR17, R6 ;  /* 0x00000000061172ca */ /* 0x000fe200000e0000 */
[C-C-:B------:R-:W-:Y:S01]  /*b390*/  IMAD R6, R2.reuse, 0x4000, R7.reuse ;  /* 0x0000400002067824 */ /* 0x140fe200078e0207 */
[----:B------:R-:W-:Y:S01]  /*b3a0*/  ULDC.64 UR12, c[0x0][0x198] ;  /* 0x00006600000c7ab9 */ /* 0x000fe20000000a00 */
[C---:B------:R-:W-:Y:S01]  /*b3b0*/  IMAD R7, R2.reuse, 0x200, R7 ;  /* 0x0000020002077824 */ /* 0x040fe200078e0207 */
[----:B------:R-:W-:Y:S01]  /*b3c0*/  UIADD3 UR6, UP0, UR12, 0x3f0, URZ ;  /* 0x000003f00c067890 */ /* 0x000fe2000ff1e03f */
[----:B------:R-:W-:Y:S01]  /*b3d0*/  VIADD R2, R2, 0x1 ;  /* 0x0000000102027836 */ /* 0x000fe20000000000 */
[----:B------:R-:W-:Y:S01]  /*b3e0*/  R2UR UR16, R6 ;  /* 0x00000000061072ca */ /* 0x000fe200000e0000 */
[----:B------:R-:W-:Y:S01]  /*b3f0*/  UIADD3 UR12, UP1, UR12, 0x5f0, URZ ;  /* 0x000005f00c0c7890 */ /* 0x000fe2000ff3e03f */
[----:B------:R-:W-:Y:S01]  /*b400*/  R2UR UR24, R7 ;  /* 0x00000000071872ca */ /* 0x000fe200000e0000 */
[----:B------:R-:W-:Y:S01]  /*b410*/  UIADD3.X UR7, URZ, UR13, URZ, UP0, !UPT ;  /* 0x0000000d3f077290 */ /* 0x000fe200087fe43f */
[----:B------:R-:W-:Y:S01]  /*b420*/  IMAD.MOV.U32 R9, RZ, RZ, 0x1 ;  /* 0x00000001ff097424 */ /* 0x000fe200078e00ff */
[----:B------:R-:W-:-:S02]  /*b430*/  UIADD3.X UR13, URZ, UR13, URZ, UP1, !UPT ;  /* 0x0000000d3f0d7290 */ /* 0x000fc40008ffe43f */
[----:B------:R-:W-:Y:S01]  /*b440*/  UIADD3 UR17, UR17, 0x30800, URZ ;  /* 0x0003080011117890 */ /* 0x000fe2000fffe03f */
[----:B------:R-:W-:Y:S01]  /*b450*/  UMOV UR8, 0x0 ;  /* 0x0000000000087882 */ /* 0x000fe20000000000 */
[----:B------:R-:W-:Y:S01]  /*b460*/  UMOV UR9, 0x10000000 ;  /* 0x1000000000097882 */ /* 0x000fe20000000000 */
[----:B------:R-:W-:Y:S01]  /*b470*/  UMOV UR18, URZ ;  /* 0x0000003f00127c82 */ /* 0x000fe20008000000 */
[----:B------:R-:W-:Y:S02]  /*b480*/  UMOV UR19, URZ ;  /* 0x0000003f00137c82 */ /* 0x000fe40008000000 */
[----:B------:R-:W-:Y:S02]  /*b490*/  UIADD3 UR16, UR16, 0x10000, URZ ;  /* 0x0001000010107890 */ /* 0x000fe4000fffe03f */
[----:B------:R-:W-:Y:S01]  /*b4a0*/  UIADD3 UR24, UR24, 0x30000, URZ ;  /* 0x0003000018187890 */ /* 0x000fe2000fffe03f */
[----:B------:R-:W-:Y:S01]  /*b4b0*/  UMOV UR26, URZ ;  /* 0x0000003f001a7c82 */ /* 0x000fe20008000000 */
[----:B------:R-:W-:Y:S01]  /*b4c0*/  UMOV UR27, UR20 ;  /* 0x00000014001b7c82 */ /* 0x000fe20008000000 */
[----:B------:R-:W-:Y:S01]  /*b4d0*/  UMOV UR28, UR21 ;  /* 0x00000015001c7c82 */ /* 0x000fe20008000000 */
[----:B------:R-:W-:-:S03]  /*b4e0*/  UMOV UR25, UR17 ;  /* 0x0000001100197c82 */ /* 0x000fc60008000000 */
[----:B------:R1:W-:Y:S02]  /*b4f0*/  UTMALDG.4D [UR16], [UR6], desc[UR8] ;  /* 0x00000810060075b4 */ /* 0x0003e40008019000 */
[----:B------:R1:W-:Y:S02]  /*b500*/  UTMALDG.3D [UR24], [UR12], desc[UR8] ;  /* 0x000008180c0075b4 */ /* 0x0003e40008011000 */
[----:B-1----:R-:W-:Y:S01]  /*b510*/  NOP ;  /* 0x0000000000007918 */ /* 0x002fe20000000000 */
.L_x_102:
[----:B------:R-:W-:Y:S05]  /*b520*/  BSYNC B0 ;  /* 0x0000000000007941 */ /* 0x000fea0003800000 */
.L_x_101:
[----:B------:R-:W-:Y:S04]  /*b530*/  BSSY B0, `(.L_x_106) ;  /* 0x0000024000007945 */ /* 0x000fe80003800000 */
[----:B------:R-:W-:Y:S05]  /*b540*/  @!P3 BRA `(.L_x_107) ;  /* 0x000000000088b947 */ /* 0x000fea0003800000 */
[----:B------:R-:W1:Y:S01]  /*b550*/  S2R R7, SR_CgaCtaId ;  /* 0x0000000000077919 */ /* 0x000e620000008800 */
[----:B------:R-:W-:Y:S02]  /*b560*/  MOV R6, 0x400 ;  /* 0x0000040000067802 */ /* 0x000fe40000000f00 */
[----:B------:R-:W-:Y:S02]  /*b570*/  SHF.L.U32 R5, R5, 0x1f, RZ ;  /* 0x0000001f05057819 */ /* 0x000fe400000006ff */
[----:B-1----:R-:W-:-:S05]  /*b580*/  LEA R7, R7, R6, 0x18 ;  /* 0x0000000607077211 */ /* 0x002fca00078ec0ff */
[----:B------:R-:W-:-:S04]  /*b590*/  IMAD R6, R4, 0x8, R7 ;  /* 0x0000000804067824 */ /* 0x000fc800078e0207 */
[----:B------:R-:W1:Y:S02]  /*b5a0*/  SYNCS.PHASECHK.TRANS64.TRYWAIT P0, [R6+URZ+0x30860], R5 ;  /* 0x03086005060075a7 */ /* 0x000e64000800017f */
[----:B-1----:R-:W-:Y:S05]  /*b5b0*/  @!P0 BRA `(.L_x_108) ;  /* 0x0000001000648947 */ /* 0x002fea0003800000 */
.L_x_145:
        /* <DEDUP_REMOVED lines=8> */
.L_x_109:
[----:B------:R-:W-:-:S04]  /*b640*/  LOP3.LUT P0, RZ, R0, 0x1f, RZ, 0xc0, !PT ;  /* 0x0000001f00ff7812 */ /* 0x000fc8000780c0ff */
[----:B------:R-:W-:-:S13]  /*b650*/  PLOP3.LUT P0, PT, P0, P2, PT, 0x2a, 0x0 ;  /* 0x000000000000781c */ /* 0x000fda0000704572 */
[----:B------:R-:W-:Y:S05]  /*b660*/  @P0 BRA `(.L_x_110) ;  /* 0x0000000000040947 */ /* 0x000fea0003800000 */
[----:B------:R-:W-:Y:S01]  /*b670*/  BPT.TRAP 0x1 ;  /* 0x000000040000795c */ /* 0x000fe20000300000 */
.L_x_110:
        /* <DEDUP_REMOVED lines=8> */
[----:B------:R-:W-:Y:S01]  /*b700*/  UMOV UR9, 0x10000000 ;  /* 0x1000000000097882 */ /* 0x000fe20000000000 */
[----:B------:R-:W-:-:S06]  /*b710*/  UMOV UR18, URZ ;  /* 0x0000003f00127c82 */ /* 0x000fcc0008000000 */
[----:B------:R-:W-:Y:S02]  /*b720*/  ULEA UR16, UR16, UR5, 0xd ;  /* 0x0000000510107291 */ /* 0x000fe4000f8e683f */
[----:B------:R-:W-:Y:S02]  /*b730*/  UIADD3 UR19, UR11, UR19, URZ ;  /* 0x000000130b137290 */ /* 0x000fe4000fffe03f */
[----:B------:R-:W-:-:S09]  /*b740*/  UIADD3 UR17, UR17, 0x30840, URZ ;  /* 0x0003084011117890 */ /* 0x000fd2000fffe03f */
[----:B------:R1:W-:Y:S02]  /*b750*/  UTMALDG.4D [UR16], [UR6], desc[UR8] ;  /* 0x00000810060075b4 */ /* 0x0003e40008019000 */
[----:B-1----:R-:W-:Y:S01]  /*b760*/  NOP ;  /* 0x0000000000007918 */ /* 0x002fe20000000000 */
.L_x_107:
[----:B------:R-:W-:Y:S05]  /*b770*/  BSYNC B0 ;  /* 0x0000000000007941 */ /* 0x000fea0003800000 */
.L_x_106:
[----:B------:R-:W-:-:S13]  /*b780*/  ISETP.GE.AND P0, PT, R3, 0x81, PT ;  /* 0x000000810300780c */ /* 0x000fda0003f06270 */
[----:B------:R-:W-:Y:S05]  /*b790*/  @!P0 EXIT ;  /* 0x000000000000894d */ /* 0x000fea0003800000 */
[----:B------:R-:W-:Y:S01]  /*b7a0*/  VIADD R3, R3, 0x7f ;  /* 0x0000007f03037836 */ /* 0x000fe20000000000 */
[----:B------:R-:W-:Y:S01]  /*b7b0*/  LOP3.LUT P0, RZ, R0, 0x1f, RZ, 0xc0, !PT ;  /* 0x0000001f00ff7812 */ /* 0x000fe2000780c0ff */
[----:B------:R-:W-:Y:S03]  /*b7c0*/  BSSY B0, `(.L_x_111) ;  /* 0x000008a000007945 */ /* 0x000fe60003800000 */
[----:B------:R-:W-:Y:S02]  /*b7d0*/  SHF.R.S32.HI R0, RZ, 0x1f, R3 ;  /* 0x0000001fff007819 */ /* 0x000fe40000011403 */
[----:B------:R-:W-:Y:S02]  /*b7e0*/  PLOP3.LUT P0, PT, P0, P2, PT, 0x2a, 0x0 ;  /* 0x000000000000781c */ /* 0x000fe40000704572 */
[----:B------:R-:W-:Y:S01]  /*b7f0*/  LEA.HI R0, R0, R3, RZ, 0x7 ;  /* 0x0000000300007211 */ /* 0x000fe200078f38ff */
[----:B------:R-:W-:-:S03]  /*b800*/  IMAD.U32 R3, RZ, RZ, UR4 ;  /* 0x00000004ff037e24 */ /* 0x000fc6000f8e00ff */
[----:B------:R-:W-:Y:S02]  /*b810*/  SHF.R.S32.HI R4, RZ, 0x7, R0 ;  /* 0x00000007ff047819 */ /* 0x000fe40000011400 */
[----:B------:R-:W-:Y:S01]  /*b820*/  LOP3.LUT R0, R3, 0x2, RZ, 0xfc, !PT ;  /* 0x0000000203007812 */ /* 0x000fe200078efcff */
[----:B------:R-:W-:Y:S02]  /*b830*/  IMAD.MOV.U32 R3, RZ, RZ, 0x1 ;  /* 0x00000001ff037424 */ /* 0x000fe400078e00ff */
[----:B------:R-:W-:-:S07]  /*b840*/  IMAD.SHL.U32 R4, R4, 0x4, RZ ;  /* 0x0000000404047824 */ /* 0x000fce00078e00ff */
.L_x_126:
[----:B------:R-:W-:Y:S04]  /*b850*/  BSSY B1, `(.L_x_112) ;  /* 0x0000020000017945 */ /* 0x000fe80003800000 */
[----:B------:R-:W-:Y:S05]  /*b860*/  @!P3 BRA `(.L_x_113) ;  /* 0x000000000078b947 */ /* 0x000fea0003800000 */
[----:B------:R-:W1:Y:S01]  /*b870*/  S2R R6, SR_CgaCtaId ;  /* 0x0000000000067919 */ /* 0x000e620000008800 */
[----:B------:R-:W-:-:S04]  /*b880*/  MOV R5, 0x400 ;  /* 0x0000040000057802 */ /* 0x000fc80000000f00 */
[----:B-1----:R-:W-:Y:S02]  /*b890*/  LEA R7, R6, R5, 0x18 ;  /* 0x0000000506077211 */ /* 0x002fe400078ec0ff */
[----:B------:R-:W-:-:S03]  /*b8a0*/  SHF.L.U32 R5, R3, 0x1f, RZ ;  /* 0x0000001f03057819 */ /* 0x000fc600000006ff */
[----:B------:R-:W-:-:S04]  /*b8b0*/  IMAD R6, R2, 0x8, R7 ;  /* 0x0000000802067824 */ /* 0x000fc800078e0207 */
[----:B------:R-:W1:Y:S02]  /*b8c0*/  SYNCS.PHASECHK.TRANS64.TRYWAIT P4, [R6+URZ+0x30820], R5 ;  /* 0x03082005060075a7 */ /* 0x000e64000808017f */
[----:B-1----:R-:W-:Y:S05]  /*b8d0*/  @!P4 BRA `(.L_x_114) ;  /* 0x0000000c00b0c947 */ /* 0x002fea0003800000 */
.L_x_146:
[----:B-1----:R-:W-:-:S04]  /*b8e0*/  @P2 IMAD.MOV.U32 R5, RZ, RZ, 0x4200 ;  /* 0x00004200ff052424 */ /* 0x002fc800078e00ff */
[----:B------:R1:W-:Y:S02]  /*b8f0*/  @P2 SYNCS.ARRIVE.TRANS64 RZ, [R6+URZ+0x30800], R5 ;  /* 0x0308000506ff29a7 */ /* 0x0003e4000800003f */
[----:B-1----:R-:W-:-:S04]  /*b900*/  PRMT R5, R0, 0x9910, RZ ;  /* 0x0000991000057816 */ /* 0x002fc800000000ff */
[----:B------:R-:W-:-:S13]  /*b910*/  ISETP.NE.AND P4, PT, R5, 0x2, PT ;  /* 0x000000020500780c */ /* 0x000fda0003f85270 */
[----:B------:R-:W-:Y:S05]  /*b920*/  @P4 BRA `(.L_x_115) ;  /* 0x0000000000044947 */ /* 0x000fea0003800000 */
[----:B------:R-:W-:Y:S01]  /*b930*/  BPT.TRAP 0x1 ;  /* 0x000000040000795c */ /* 0x000fe20000300000 */
.L_x_115:
[----:B------:R-:W-:Y:S05]  /*b940*/  @P0 BRA `(.L_x_116) ;  /* 0x0000000000040947 */ /* 0x000fea0003800000 */
[----:B------:R-:W-:Y:S01]  /*b950*/  BPT.TRAP 0x1 ;  /* 0x000000040000795c */ /* 0x000fe20000300000 */
.L_x_116:
[----:B------:R-:W-:Y:S01]  /*b960*/  IMAD R7, R2, 0x4000, R7 ;  /* 0x0000400002077824 */ /* 0x000fe200078e0207 */
[----:B------:R-:W-:Y:S01]  /*b970*/  R2UR UR17, R6 ;  /* 0x00000000061172ca */ /* 0x000fe200000e0000 */
[----:B------:R-:W-:Y:S01]  /*b980*/  ULDC.64 UR6, c[0x0][0x198] ;  /* 0x0000660000067ab9 */ /* 0x000fe20000000a00 */
[----:B------:R-:W-:Y:S01]  /*b990*/  R2UR UR19, R9 ;  /* 0x00000000091372ca */ /* 0x000fe200000e0000 */
[----:B------:R-:W-:Y:S01]  /*b9a0*/  UIADD3 UR6, UP0, UR6, 0xf0, URZ ;  /* 0x000000f006067890 */ /* 0x000fe2000ff1e03f */
[----:B------:R-:W-:Y:S01]  /*b9b0*/  R2UR UR16, R7 ;  /* 0x00000000071072ca */ /* 0x000fe200000e0000 */
[----:B------:R-:W-:Y:S01]  /*b9c0*/  UMOV UR8, 0x0 ;  /* 0x0000000000087882 */ /* 0x000fe20000000000 */
[----:B------:R-:W-:Y:S01]  /*b9d0*/  UMOV UR9, 0x10000000 ;  /* 0x1000000000097882 */ /* 0x000fe20000000000 */
[----:B------:R-:W-:Y:S01]  /*b9e0*/  UIADD3.X UR7, URZ, UR7, URZ, UP0, !UPT ;  /* 0x000000073f077290 */ /* 0x000fe200087fe43f */
[----:B------:R-:W-:-:S05]  /*b9f0*/  UMOV UR18, URZ ;  /* 0x0000003f00127c82 */ /* 0x000fca0008000000 */
[----:B------:R-:W-:Y:S02]  /*ba00*/  UIADD3 UR17, UR17, 0x30800, URZ ;  /* 0x0003080011117890 */ /* 0x000fe4000fffe03f */
[----:B------:R-:W-:Y:S02]  /*ba10*/  USHF.L.U32 UR19, UR19, 0x7, URZ ;  /* 0x0000000713137899 */ /* 0x000fe4000800063f */
[----:B------:R-:W-:-:S09]  /*ba20*/  UIADD3 UR16, UR16, 0x10000, URZ ;  /* 0x0001000010107890 */ /* 0x000fd2000fffe03f */
[----:B------:R1:W-:Y:S02]  /*ba30*/  UTMALDG.4D [UR16], [UR6], desc[UR8] ;  /* 0x00000810060075b4 */ /* 0x0003e40008019000 */
[----:B-1----:R-:W-:Y:S01]  /*ba40*/  NOP ;  /* 0x0000000000007918 */ /* 0x002fe20000000000 */
.L_x_113:
[----:B------:R-:W-:Y:S05]  /*ba50*/  BSYNC B1 ;  /* 0x0000000000017941 */ /* 0x000fea0003800000 */
.L_x_112:
[C---:B------:R-:W-:Y:S01]  /*ba60*/  ISETP.LT.OR P4, PT, R4.reuse, 0x6, !P3 ;  /* 0x000000060400780c */ /* 0x040fe20005f81670 */
[----:B------:R-:W-:Y:S01]  /*ba70*/  BSSY B1, `(.L_x_117) ;  /* 0x000001c000017945 */ /* 0x000fe20003800000 */
[----:B------:R-:W-:-:S11]  /*ba80*/  ISETP.LT.OR P5, PT, R4, 0x7, !P3 ;  /* 0x000000070400780c */ /* 0x000fd60005fa1670 */
[----:B------:R-:W-:Y:S05]  /*ba90*/  @P4 BRA `(.L_x_118) ;  /* 0x0000000000644947 */ /* 0x000fea0003800000 */
[----:B------:R-:W1:Y:S01]  /*baa0*/  S2R R6, SR_CgaCtaId ;  /* 0x0000000000067919 */ /* 0x000e620000008800 */
[----:B------:R-:W-:Y:S01]  /*bab0*/  MOV R5, 0x400 ;  /* 0x0000040000057802 */ /* 0x000fe20000000f00 */
[----:B------:R-:W-:Y:S01]  /*bac0*/  ULDC.64 UR6, c[0x0][0x198] ;  /* 0x0000660000067ab9 */ /* 0x000fe20000000a00 */
[----:B------:R-:W-:Y:S01]  /*bad0*/  R2UR UR26, R9 ;  /* 0x00000000091a72ca */ /* 0x000fe200000e0000 */
[----:B------:R-:W-:Y:S01]  /*bae0*/  UIADD3 UR6, UP0, UR6, 0x4f0, URZ ;  /* 0x000004f006067890 */ /* 0x000fe2000ff1e03f */
[----:B------:R-:W-:Y:S01]  /*baf0*/  UMOV UR8, 0x0 ;  /* 0x0000000000087882 */ /* 0x000fe20000000000 */
[----:B------:R-:W-:Y:S02]  /*bb00*/  UMOV UR9, 0x10000000 ;  /* 0x1000000000097882 */ /* 0x000fe40000000000 */
[----:B------:R-:W-:Y:S01]  /*bb10*/  UIADD3.X UR7, URZ, UR7, URZ, UP0, !UPT ;  /* 0x000000073f077290 */ /* 0x000fe200087fe43f */
[----:B------:R-:W-:Y:S01]  /*bb20*/  UMOV UR27, UR20 ;  /* 0x00000014001b7c82 */ /* 0x000fe20008000000 */
[----:B------:R-:W-:-:S06]  /*bb30*/  UMOV UR28, UR21 ;  /* 0x00000015001c7c82 */ /* 0x000fcc0008000000 */
[----:B------:R-:W-:Y:S01]  /*bb40*/  USHF.L.U32 UR26, UR26, 0x7, URZ ;  /* 0x000000071a1a7899 */ /* 0x000fe2000800063f */
[----:B-1----:R-:W-:-:S05]  /*bb50*/  LEA R5, R6, R5, 0x18 ;  /* 0x0000000506057211 */ /* 0x002fca00078ec0ff */
[C-C-:B------:R-:W-:Y:S02]  /*bb60*/  IMAD R6, R2.reuse, 0x8, R5.reuse ;  /* 0x0000000802067824 */ /* 0x140fe400078e0205 */
[----:B------:R-:W-:-:S03]  /*bb70*/  IMAD R5, R2, 0x200, R5 ;  /* 0x0000020002057824 */ /* 0x000fc600078e0205 */
[----:B------:R-:W-:Y:S02]  /*bb80*/  R2UR UR25, R6 ;  /* 0x00000000061972ca */ /* 0x000fe400000e0000 */
[----:B------:R-:W-:Y:S01]  /*bb90*/  R2UR UR24, R5 ;  /* 0x00000000051872ca */ /* 0x000fe200000e0000 */
[----:B------:R-:W-:-:S05]  /*bba0*/  VIADD R5, R2, 0x1 ;  /* 0x0000000102057836 */ /* 0x000fca0000000000 */
[----:B------:R-:W-:-:S04]  /*bbb0*/  ISETP.NE.AND P4, PT, R5, 0x4, PT ;  /* 0x000000040500780c */ /* 0x000fc80003f85270 */
[----:B------:R-:W-:Y:S01]  /*bbc0*/  SEL R2, RZ, 0x1, P4 ;  /* 0x00000001ff027807 */ /* 0x000fe20002000000 */
[----:B------:R-:W-:Y:S02]  /*bbd0*/  UIADD3 UR25, UR25, 0x30800, URZ ;  /* 0x0003080019197890 */ /* 0x000fe4000fffe03f */
[----:B------:R-:W-:Y:S01]  /*bbe0*/  UIADD3 UR24, UR24, 0x30000, URZ ;  /* 0x0003000018187890 */ /* 0x000fe2000fffe03f */
[----:B------:R-:W-:Y:S02]  /*bbf0*/  LOP3.LUT R3, R3, R2, RZ, 0x3c, !PT ;  /* 0x0000000203037212 */ /* 0x000fe400078e3cff */
[----:B------:R-:W-:-:S06]  /*bc00*/  SEL R2, R5, RZ, P4 ;  /* 0x000000ff05027207 */ /* 0x000fcc0002000000 */
[----:B------:R1:W-:Y:S02]  /*bc10*/  UTMALDG.3D [UR24], [UR6], desc[UR8] ;  /* 0x00000818060075b4 */ /* 0x0003e40008011000 */
[----:B-1----:R-:W-:Y:S01]  /*bc20*/  NOP ;  /* 0x0000000000007918 */ /* 0x002fe20000000000 */
.L_x_118:
[----:B------:R-:W-:Y:S05]  /*bc30*/  BSYNC B1 ;  /* 0x0000000000017941 */ /* 0x000fea0003800000 */
.L_x_117:
[----:B------:R-:W-:Y:S04]  /*bc40*/  BSSY B1, `(.L_x_119) ;  /* 0x0000020000017945 */ /* 0x000fe80003800000 */
[----:B------:R-:W-:Y:S05]  /*bc50*/  @P5 BRA `(.L_x_120) ;  /* 0x0000000000785947 */ /* 0x000fea0003800000 */
[----:B------:R-:W1:Y:S01]  /*bc60*/  S2R R6, SR_CgaCtaId ;  /* 0x0000000000067919 */ /* 0x000e620000008800 */
[----:B------:R-:W-:Y:S02]  /*bc70*/  MOV R5, 0x400 ;  /* 0x0000040000057802 */ /* 0x000fe40000000f00 */
[----:B------:R-:W-:Y:S02]  /*bc80*/  SHF.L.U32 R7, R3, 0x1f, RZ ;  /* 0x0000001f03077819 */ /* 0x000fe400000006ff */
[----:B-1----:R-:W-:-:S05]  /*bc90*/  LEA R5, R6, R5, 0x18 ;  /* 0x0000000506057211 */ /* 0x002fca00078ec0ff */
[----:B------:R-:W-:-:S04]  /*bca0*/  IMAD R6, R2, 0x8, R5 ;  /* 0x0000000802067824 */ /* 0x000fc800078e0205 */
[----:B------:R-:W1:Y:S02]  /*bcb0*/  SYNCS.PHASECHK.TRANS64.TRYWAIT P4, [R6+URZ+0x30820], R7 ;  /* 0x03082007060075a7 */ /* 0x000e64000808017f */
[----:B-1----:R-:W-:Y:S05]  /*bcc0*/  @!P4 BRA `(.L_x_121) ;  /* 0x0000000800c8c947 */ /* 0x002fea0003800000 */
.L_x_147:
[----:B-1----:R-:W-:-:S04]  /*bcd0*/  @P1 IMAD.MOV.U32 R7, RZ, RZ, 0x4200 ;  /* 0x00004200ff071424 */ /* 0x002fc800078e00ff */
[----:B------:R1:W-:Y:S02]  /*bce0*/  @P1 SYNCS.ARRIVE.TRANS64 RZ, [R6+URZ+0x30800], R7 ;  /* 0x0308000706ff19a7 */ /* 0x0003e4000800003f */
[----:B-1----:R-:W-:-:S04]  /*bcf0*/  PRMT R7, R0, 0x9910, RZ ;  /* 0x0000991000077816 */ /* 0x002fc800000000ff */
[----:B------:R-:W-:-:S13]  /*bd00*/  ISETP.NE.AND P4, PT, R7, 0x2, PT ;  /* 0x000000020700780c */ /* 0x000fda0003f85270 */
[----:B------:R-:W-:Y:S05]  /*bd10*/  @P4 BRA `(.L_x_122) ;  /* 0x0000000000044947 */ /* 0x000fea0003800000 */
[----:B------:R-:W-:Y:S01]  /*bd20*/  BPT.TRAP 0x1 ;  /* 0x000000040000795c */ /* 0x000fe20000300000 */
.L_x_122:
[----:B------:R-:W-:Y:S05]  /*bd30*/  @P0 BRA `(.L_x_123) ;  /* 0x0000000000040947 */ /* 0x000fea0003800000 */
[----:B------:R-:W-:Y:S01]  /*bd40*/  BPT.TRAP 0x1 ;  /* 0x000000040000795c */ /* 0x000fe20000300000 */
.L_x_123:
        /* <DEDUP_REMOVED lines=15> */
.L_x_120:
[----:B------:R-:W-:Y:S05]  /*be40*/  BSYNC B1 ;  /* 0x0000000000017941 */ /* 0x000fea0003800000 */
.L_x_119:
[----:B------:R-:W-:Y:S01]  /*be50*/  ISETP.LT.OR P4, PT, R4, 0x8, !P3 ;  /* 0x000000080400780c */ /* 0x000fe20005f81670 */
[----:B------:R-:W-:-:S12]  /*be60*/  BSSY B1, `(.L_x_124) ;  /* 0x000001c000017945 */ /* 0x000fd80003800000 */
[----:B------:R-:W-:Y:S05]  /*be70*/  @P4 BRA `(.L_x_125) ;  /* 0x0000000000684947 */ /* 0x000fea0003800000 */
[----:B------:R-:W1:Y:S01]  /*be80*/  S2R R6, SR_CgaCtaId ;  /* 0x0000000000067919 */ /* 0x000e620000008800 */
[----:B------:R-:W-:Y:S01]  /*be90*/  MOV R5, 0x400 ;  /* 0x0000040000057802 */ /* 0x000fe20000000f00 */
[----:B------:R-:W-:Y:S01]  /*bea0*/  ULDC.64 UR6, c[0x0][0x198] ;  /* 0x0000660000067ab9 */ /* 0x000fe20000000a00 */
[C---:B------:R-:W-:Y:S01]  /*beb0*/  R2UR UR26, R9.reuse ;  /* 0x00000000091a72ca */ /* 0x040fe200000e0000 */
[----:B------:R-:W-:Y:S01]  /*bec0*/  UIADD3 UR6, UP0, UR6, 0x5f0, URZ ;  /* 0x000005f006067890 */ /* 0x000fe2000ff1e03f */
[----:B------:R-:W-:Y:S01]  /*bed0*/  VIADD R9, R9, 0x1 ;  /* 0x0000000109097836 */ /* 0x000fe20000000000 */
[----:B------:R-:W-:Y:S01]  /*bee0*/  UMOV UR8, 0x0 ;  /* 0x0000000000087882 */ /* 0x000fe20000000000 */
[----:B------:R-:W-:Y:S01]  /*bef0*/  UMOV UR9, 0x10000000 ;  /* 0x1000000000097882 */ /* 0x000fe20000000000 */
[----:B------:R-:W-:Y:S01]  /*bf00*/  UIADD3.X UR7, URZ, UR7, URZ, UP0, !UPT ;  /* 0x000000073f077290 */ /* 0x000fe200087fe43f */
[----:B------:R-:W-:Y:S01]  /*bf10*/  UMOV UR27, UR20 ;  /* 0x00000014001b7c82 */ /* 0x000fe20008000000 */
[----:B------:R-:W-:-:S06]  /*bf20*/  UMOV UR28, UR21 ;  /* 0x00000015001c7c82 */ /* 0x000fcc0008000000 */
[----:B------:R-:W-:Y:S01]  /*bf30*/  USHF.L.U32 UR26, UR26, 0x7, URZ ;  /* 0x000000071a1a7899 */ /* 0x000fe2000800063f */
[----:B-1----:R-:W-:-:S05]  /*bf40*/  LEA R5, R6, R5, 0x18 ;  /* 0x0000000506057211 */ /* 0x002fca00078ec0ff */
[C-C-:B------:R-:W-:Y:S02]  /*bf50*/  IMAD R6, R2.reuse, 0x8, R5.reuse ;  /* 0x0000000802067824 */ /* 0x140fe400078e0205 */
[C---:B------:R-:W-:Y:S02]  /*bf60*/  IMAD R5, R2.reuse, 0x200, R5 ;  /* 0x0000020002057824 */ /* 0x040fe400078e0205 */
[----:B------:R-:W-:Y:S01]  /*bf70*/  VIADD R2, R2, 0x1 ;  /* 0x0000000102027836 */ /* 0x000fe20000000000 */
[----:B------:R-:W-:Y:S02]  /*bf80*/  R2UR UR25, R6 ;  /* 0x00000000061972ca */ /* 0x000fe400000e0000 */
[----:B------:R-:W-:Y:S02]  /*bf90*/  R2UR UR24, R5 ;  /* 0x00000000051872ca */ /* 0x000fe400000e0000 */
[----:B------:R-:W-:-:S04]  /*bfa0*/  ISETP.NE.AND P4, PT, R2, 0x4, PT ;  /* 0x000000040200780c */ /* 0x000fc80003f85270 */
[----:B------:R-:W-:Y:S02]  /*bfb0*/  SEL R6, RZ, 0x1, P4 ;  /* 0x00000001ff067807 */ /* 0x000fe40002000000 */
[----:B------:R-:W-:Y:S02]  /*bfc0*/  SEL R2, R2, RZ, P4 ;  /* 0x000000ff02027207 */ /* 0x000fe40002000000 */
[----:B------:R-:W-:Y:S01]  /*bfd0*/  LOP3.LUT R3, R3, R6, RZ, 0x3c, !PT ;  /* 0x0000000603037212 */ /* 0x000fe200078e3cff */
[----:B------:R-:W-:Y:S02]  /*bfe0*/  UIADD3 UR25, UR25, 0x30800, URZ ;  /* 0x0003080019197890 */ /* 0x000fe4000fffe03f */
[----:B------:R-:W-:-:S09]  /*bff0*/  UIADD3 UR24, UR24, 0x30000, URZ ;  /* 0x0003000018187890 */ /* 0x000fd2000fffe03f */
[----:B------:R1:W-:Y:S02]  /*c000*/  UTMALDG.3D [UR24], [UR6], desc[UR8] ;  /* 0x00000818060075b4 */ /* 0x0003e40008011000 */
[----:B-1----:R-:W-:Y:S01]  /*c010*/  NOP ;  /* 0x0000000000007918 */ /* 0x002fe20000000000 */
.L_x_125:
[----:B------:R-:W-:Y:S05]  /*c020*/  BSYNC B1 ;  /* 0x0000000000017941 */ /* 0x000fea0003800000 */
.L_x_124:
[C---:B------:R-:W-:Y:S01]  /*c030*/  ISETP.GT.AND P4, PT, R4.reuse, 0x8, PT ;  /* 0x000000080400780c */ /* 0x040fe20003f84270 */
[----:B------:R-:W-:-:S12]  /*c040*/  VIADD R4, R4, 0xfffffffc ;  /* 0xfffffffc04047836 */ /* 0x000fd80000000000 */
[----:B------:R-:W-:Y:S05]  /*c050*/  @P4 BRA `(.L_x_126) ;  /* 0xfffffff400fc4947 */ /* 0x000fea000383ffff */
[----:B------:R-:W-:Y:S05]  /*c060*/  BSYNC B0 ;  /* 0x0000000000007941 */ /* 0x000fea0003800000 */
.L_x_111:
[----:B------:R-:W-:Y:S05]  /*c070*/  EXIT ;  /* 0x000000000000794d */ /* 0x000fea0003800000 */
.L_x_15:
[----:B--2---:R-:W-:-:S04]  /*c080*/  IMAD.U32 R3, RZ, RZ, UR8 ;  /* 0x00000008ff037e24 */ /* 0x004fc8000f8e00ff */
[----:B------:R2:W3:Y:S03]  /*c090*/  SYNCS.PHASECHK.TRANS64.TRYWAIT P1, [R3+URZ+0x30840], R2 ;  /* 0x03084002030075a7 */ /* 0x0004e6000802017f */
[----:B---3--:R-:W-:Y:S05]  /*c0a0*/  @!P1 NANOSLEEP.SYNCS 0x989680 ;  /* 0x009896800000995d */ /* 0x008fea0003900000 */
[----:B------:R-:W3:Y:S02]  /*c0b0*/  @!P1 SYNCS.PHASECHK.TRANS64 P1, [R3+URZ+0x30840], R2 ;  /* 0x03084002030095a7 */ /* 0x000ee4000802007f */
[----:B---3--:R-:W-:Y:S05]  /*c0c0*/  @!P1 BRA `(.L_x_15) ;  /* 0xfffffffc00ec9947 */ /* 0x008fea000383ffff */
[----:B------:R-:W-:Y:S05]  /*c0d0*/  BRA `(.L_x_127) ;  /* 0xffffff4c00547947 */ /* 0x000fea000383ffff */
.L_x_17:
[----:B--2---:R-:W-:-:S04]  /*c0e0*/  IMAD.U32 R5, RZ, RZ, UR8 ;  /* 0x00000008ff057e24 */ /* 0x004fc8000f8e00ff */
[----:B------:R2:W3:Y:S03]  /*c0f0*/  SYNCS.PHASECHK.TRANS64.TRYWAIT P1, [R5+URZ+0x30848], R2 ;  /* 0x03084802050075a7 */ /* 0x0004e6000802017f */
[----:B---3--:R-:W-:Y:S05]  /*c100*/  @!P1 NANOSLEEP.SYNCS 0x989680 ;  /* 0x009896800000995d */ /* 0x008fea0003900000 */
[----:B------:R-:W3:Y:S02]  /*c110*/  @!P1 SYNCS.PHASECHK.TRANS64 P1, [R5+URZ+0x30848], R2 ;  /* 0x03084802050095a7 */ /* 0x000ee4000802007f */
[----:B---3--:R-:W-:Y:S05]  /*c120*/  @!P1 BRA `(.L_x_17) ;  /* 0xfffffffc00ec9947 */ /* 0x008fea000383ffff */
[----:B------:R-:W-:Y:S05]  /*c130*/  BRA `(.L_x_128) ;  /* 0xffffff4c00607947 */ /* 0x000fea000383ffff */
.L_x_20:
[----:B-1----:R-:W-:-:S04]  /*c140*/  IMAD.U32 R5, RZ, RZ, UR14 ;  /* 0x0000000eff057e24 */ /* 0x002fc8000f8e00ff */
[----:B------:R1:W2:Y:S03]  /*c150*/  SYNCS.PHASECHK.TRANS64.TRYWAIT P1, [R5+URZ+0x30800], R4 ;  /* 0x03080004050075a7 */ /* 0x0002a6000802017f */
[----:B--2---:R-:W-:Y:S05]  /*c160*/  @!P1 NANOSLEEP.SYNCS 0x989680 ;  /* 0x009896800000995d */ /* 0x004fea0003900000 */
[----:B------:R-:W2:Y:S02]  /*c170*/  @!P1 SYNCS.PHASECHK.TRANS64 P1, [R5+URZ+0x30800], R4 ;  /* 0x03080004050095a7 */ /* 0x000ea4000802007f */
[----:B--2---:R-:W-:Y:S05]  /*c180*/  @!P1 BRA `(.L_x_20) ;  /* 0xfffffffc00ec9947 */ /* 0x004fea000383ffff */
[----:B------:R-:W-:Y:S05]  /*c190*/  BRA `(.L_x_129) ;  /* 0xffffff5000987947 */ /* 0x000fea000383ffff */
.L_x_22:
[----:B-1----:R-:W-:-:S04]  /*c1a0*/  IMAD.U32 R5, RZ, RZ, UR15 ;  /* 0x0000000fff057e24 */ /* 0x002fc8000f8e00ff */
[----:B------:R1:W2:Y:S03]  /*c1b0*/  SYNCS.PHASECHK.TRANS64.TRYWAIT P1, [R5+URZ+0x30800], R4 ;  /* 0x03080004050075a7 */ /* 0x0002a6000802017f */
[----:B--2---:R-:W-:Y:S05]  /*c1c0*/  @!P1 NANOSLEEP.SYNCS 0x989680 ;  /* 0x009896800000995d */ /* 0x004fea0003900000 */
[----:B------:R-:W2:Y:S02]  /*c1d0*/  @!P1 SYNCS.PHASECHK.TRANS64 P1, [R5+URZ+0x30800], R4 ;  /* 0x03080004050095a7 */ /* 0x000ea4000802007f */
[----:B--2---:R-:W-:Y:S05]  /*c1e0*/  @!P1 BRA `(.L_x_22) ;  /* 0xfffffffc00ec9947 */ /* 0x004fea000383ffff */
[----:B------:R-:W-:Y:S05]  /*c1f0*/  BRA `(.L_x_130) ;  /* 0xffffff5400447947 */ /* 0x000fea000383ffff */
.L_x_23:
[----:B-1----:R-:W-:-:S04]  /*c200*/  IMAD.U32 R5, RZ, RZ, UR14 ;  /* 0x0000000eff057e24 */ /* 0x002fc8000f8e00ff */
[----:B------:R1:W2:Y:S03]  /*c210*/  SYNCS.PHASECHK.TRANS64.TRYWAIT P1, [R5+URZ], R4 ;  /* 0x00000004050075a7 */ /* 0x0002a6000802017f */
[----:B--2---:R-:W-:Y:S05]  /*c220*/  @!P1 NANOSLEEP.SYNCS 0x989680 ;  /* 0x009896800000995d */ /* 0x004fea0003900000 */
[----:B------:R-:W2:Y:S02]  /*c230*/  @!P1 SYNCS.PHASECHK.TRANS64 P1, [R5+URZ], R4 ;  /* 0x00000004050095a7 */ /* 0x000ea4000802007f */
[----:B--2---:R-:W-:Y:S05]  /*c240*/  @!P1 BRA `(.L_x_23) ;  /* 0xfffffffc00ec9947 */ /* 0x004fea000383ffff */
[----:B------:R-:W-:Y:S05]  /*c250*/  BRA `(.L_x_131) ;  /* 0xffffff6000747947 */ /* 0x000fea000383ffff */
.L_x_25:
[----:B-1----:R-:W-:-:S04]  /*c260*/  IMAD.U32 R21, RZ, RZ, UR14 ;  /* 0x0000000eff157e24 */ /* 0x002fc8000f8e00ff */
[----:B------:R1:W2:Y:S03]  /*c270*/  SYNCS.PHASECHK.TRANS64.TRYWAIT P1, [R21+URZ+0x308a0], R4 ;  /* 0x0308a004150075a7 */ /* 0x0002a6000802017f */
[----:B--2---:R-:W-:Y:S05]  /*c280*/  @!P1 NANOSLEEP.SYNCS 0x989680 ;  /* 0x009896800000995d */ /* 0x004fea0003900000 */
[----:B------:R-:W2:Y:S02]  /*c290*/  @!P1 SYNCS.PHASECHK.TRANS64 P1, [R21+URZ+0x308a0], R4 ;  /* 0x0308a004150095a7 */ /* 0x000ea4000802007f */
[----:B--2---:R-:W-:Y:S05]  /*c2a0*/  @!P1 BRA `(.L_x_25) ;  /* 0xfffffffc00ec9947 */ /* 0x004fea000383ffff */
[----:B------:R-:W-:Y:S05]  /*c2b0*/  BRA `(.L_x_24) ;  /* 0xffffff8c00ec7947 */ /* 0x000fea000383ffff */
.L_x_29:
[----:B-12---:R-:W-:-:S04]  /*c2c0*/  IMAD.U32 R5, RZ, RZ, UR14 ;  /* 0x0000000eff057e24 */ /* 0x006fc8000f8e00ff */
[----:B------:R1:W2:Y:S03]  /*c2d0*/  SYNCS.PHASECHK.TRANS64.TRYWAIT P1, [R5+URZ+0x30890], R4 ;  /* 0x03089004050075a7 */ /* 0x0002a6000802017f */
[----:B--2---:R-:W-:Y:S05]  /*c2e0*/  @!P1 NANOSLEEP.SYNCS 0x989680 ;  /* 0x009896800000995d */ /* 0x004fea0003900000 */
[----:B------:R-:W2:Y:S02]  /*c2f0*/  @!P1 SYNCS.PHASECHK.TRANS64 P1, [R5+URZ+0x30890], R4 ;  /* 0x03089004050095a7 */ /* 0x000ea4000802007f */
[----:B--2---:R-:W-:Y:S05]  /*c300*/  @!P1 BRA `(.L_x_29) ;  /* 0xfffffffc00ec9947 */ /* 0x004fea000383ffff */
[----:B------:R-:W-:Y:S05]  /*c310*/  BRA `(.L_x_132) ;  /* 0xffffff9400bc7947 */ /* 0x000fea000383ffff */
.L_x_32:
[----:B-12---:R-:W-:-:S04]  /*c320*/  IMAD.U32 R5, RZ, RZ, UR14 ;  /* 0x0000000eff057e24 */ /* 0x006fc8000f8e00ff */
[----:B------:R1:W2:Y:S03]  /*c330*/  SYNCS.PHASECHK.TRANS64.TRYWAIT P1, [R5+URZ], R4 ;  /* 0x00000004050075a7 */ /* 0x0002a6000802017f */
[----:B--2---:R-:W-:Y:S05]  /*c340*/  @!P1 NANOSLEEP.SYNCS 0x989680 ;  /* 0x009896800000995d */ /* 0x004fea0003900000 */
[----:B------:R-:W2:Y:S02]  /*c350*/  @!P1 SYNCS.PHASECHK.TRANS64 P1, [R5+URZ], R4 ;  /* 0x00000004050095a7 */ /* 0x000ea4000802007f */
[----:B--2---:R-:W-:Y:S05]  /*c360*/  @!P1 BRA `(.L_x_32) ;  /* 0xfffffffc00ec9947 */ /* 0x004fea000383ffff */
[----:B------:R-:W-:Y:S05]  /*c370*/  BRA `(.L_x_133) ;  /* 0xffffff9400cc7947 */ /* 0x000fea000383ffff */
.L_x_34:
[----:B-1----:R-:W-:-:S04]  /*c380*/  IMAD.U32 R5, RZ, RZ, UR18 ;  /* 0x00000012ff057e24 */ /* 0x002fc8000f8e00ff */
[----:B------:R1:W2:Y:S03]  /*c390*/  SYNCS.PHASECHK.TRANS64.TRYWAIT P2, [R5+URZ+0x30890], R4 ;  /* 0x03089004050075a7 */ /* 0x0002a6000804017f */
[----:B--2---:R-:W-:Y:S05]  /*c3a0*/  @!P2 NANOSLEEP.SYNCS 0x989680 ;  /* 0x009896800000a95d */ /* 0x004fea0003900000 */
[----:B------:R-:W2:Y:S02]  /*c3b0*/  @!P2 SYNCS.PHASECHK.TRANS64 P2, [R5+URZ+0x30890], R4 ;  /* 0x030890040500a5a7 */ /* 0x000ea4000804007f */
[----:B--2---:R-:W-:Y:S05]  /*c3c0*/  @!P2 BRA `(.L_x_34) ;  /* 0xfffffffc00eca947 */ /* 0x004fea000383ffff */
[----:B------:R-:W-:Y:S05]  /*c3d0*/  BRA `(.L_x_134) ;  /* 0xffffffa0008c7947 */ /* 0x000fea000383ffff */
.L_x_46:
[----:B--2---:R-:W-:-:S04]  /*c3e0*/  IMAD.U32 R3, RZ, RZ, UR4 ;  /* 0x00000004ff037e24 */ /* 0x004fc8000f8e00ff */
[----:B------:R2:W3:Y:S03]  /*c3f0*/  SYNCS.PHASECHK.TRANS64.TRYWAIT P0, [R3+URZ+0x30890], R0 ;  /* 0x03089000030075a7 */ /* 0x0004e6000800017f */
[----:B---3--:R-:W-:Y:S05]  /*c400*/  @!P0 NANOSLEEP.SYNCS 0x989680 ;  /* 0x009896800000895d */ /* 0x008fea0003900000 */
[----:B------:R-:W3:Y:S02]  /*c410*/  @!P0 SYNCS.PHASECHK.TRANS64 P0, [R3+URZ+0x30890], R0 ;  /* 0x03089000030085a7 */ /* 0x000ee4000800007f */
[----:B---3--:R-:W-:Y:S05]  /*c420*/  @!P0 BRA `(.L_x_46) ;  /* 0xfffffffc00ec8947 */ /* 0x008fea000383ffff */
[----:B------:R-:W-:Y:S05]  /*c430*/  BRA `(.L_x_135) ;  /* 0xffffffb400547947 */ /* 0x000fea000383ffff */
.L_x_48:
[----:B--2---:R-:W-:-:S04]  /*c440*/  IMAD.U32 R3, RZ, RZ, UR6 ;  /* 0x00000006ff037e24 */ /* 0x004fc8000f8e00ff */
[----:B------:R2:W3:Y:S03]  /*c450*/  SYNCS.PHASECHK.TRANS64.TRYWAIT P0, [R3+URZ+0x30890], R0 ;  /* 0x03089000030075a7 */ /* 0x0004e6000800017f */
[----:B---3--:R-:W-:Y:S05]  /*c460*/  @!P0 NANOSLEEP.SYNCS 0x989680 ;  /* 0x009896800000895d */ /* 0x008fea0003900000 */
[----:B------:R-:W3:Y:S02]  /*c470*/  @!P0 SYNCS.PHASECHK.TRANS64 P0, [R3+URZ+0x30890], R0 ;  /* 0x03089000030085a7 */ /* 0x000ee4000800007f */
[----:B---3--:R-:W-:Y:S05]  /*c480*/  @!P0 BRA `(.L_x_48) ;  /* 0xfffffffc00ec8947 */ /* 0x008fea000383ffff */
[----:B------:R-:W-:Y:S05]  /*c490*/  BRA `(.L_x_136) ;  /* 0xffffffb4006c7947 */ /* 0x000fea000383ffff */
.L_x_49:
[----:B--2---:R-:W-:-:S04]  /*c4a0*/  IMAD.U32 R3, RZ, RZ, UR4 ;  /* 0x00000004ff037e24 */ /* 0x004fc8000f8e00ff */
[----:B------:R2:W3:Y:S03]  /*c4b0*/  SYNCS.PHASECHK.TRANS64.TRYWAIT P0, [R3+URZ+0x308a0], R2 ;  /* 0x0308a002030075a7 */ /* 0x0004e6000800017f */
[----:B---3--:R-:W-:Y:S05]  /*c4c0*/  @!P0 NANOSLEEP.SYNCS 0x989680 ;  /* 0x009896800000895d */ /* 0x008fea0003900000 */
[----:B------:R-:W3:Y:S02]  /*c4d0*/  @!P0 SYNCS.PHASECHK.TRANS64 P0, [R3+URZ+0x308a0], R2 ;  /* 0x0308a002030085a7 */ /* 0x000ee4000800007f */
[----:B---3--:R-:W-:Y:S05]  /*c4e0*/  @!P0 BRA `(.L_x_49) ;  /* 0xfffffffc00ec8947 */ /* 0x008fea000383ffff */
[----:B------:R-:W-:Y:S05]  /*c4f0*/  BRA `(.L_x_137) ;  /* 0xffffffb400747947 */ /* 0x000fea000383ffff */
.L_x_67:
[----:B-1----:R-:W-:-:S04]  /*c500*/  IMAD.U32 R3, RZ, RZ, UR4 ;  /* 0x00000004ff037e24 */ /* 0x002fc8000f8e00ff */
[----:B------:R1:W2:Y:S03]  /*c510*/  SYNCS.PHASECHK.TRANS64.TRYWAIT P2, [R3+URZ+0x30880], R0 ;  /* 0x03088000030075a7 */ /* 0x0002a6000804017f */
[----:B--2---:R-:W-:Y:S05]  /*c520*/  @!P2 NANOSLEEP.SYNCS 0x989680 ;  /* 0x009896800000a95d */ /* 0x004fea0003900000 */
[----:B------:R-:W2:Y:S02]  /*c530*/  @!P2 SYNCS.PHASECHK.TRANS64 P2, [R3+URZ+0x30880], R0 ;  /* 0x030880000300a5a7 */ /* 0x000ea4000804007f */
[----:B--2---:R-:W-:Y:S05]  /*c540*/  @!P2 BRA `(.L_x_67) ;  /* 0xfffffffc00eca947 */ /* 0x004fea000383ffff */
[----:B------:R-:W-:Y:S05]  /*c550*/  BRA `(.L_x_138) ;  /* 0xffffffc400707947 */ /* 0x000fea000383ffff */
.L_x_71:
[----:B-1----:R-:W-:-:S04]  /*c560*/  IMAD.U32 R3, RZ, RZ, UR8 ;  /* 0x00000008ff037e24 */ /* 0x002fc8000f8e00ff */
[----:B------:R1:W2:Y:S03]  /*c570*/  SYNCS.PHASECHK.TRANS64.TRYWAIT P2, [R3+URZ+0x30880], R0 ;  /* 0x03088000030075a7 */ /* 0x0002a6000804017f */
[----:B--2---:R-:W-:Y:S05]  /*c580*/  @!P2 NANOSLEEP.SYNCS 0x989680 ;  /* 0x009896800000a95d */ /* 0x004fea0003900000 */
[----:B------:R-:W2:Y:S02]  /*c590*/  @!P2 SYNCS.PHASECHK.TRANS64 P2, [R3+URZ+0x30880], R0 ;  /* 0x030880000300a5a7 */ /* 0x000ea4000804007f */
[----:B--2---:R-:W-:Y:S05]  /*c5a0*/  @!P2 BRA `(.L_x_71) ;  /* 0xfffffffc00eca947 */ /* 0x004fea000383ffff */
[----:B------:R-:W-:Y:S05]  /*c5b0*/  BRA `(.L_x_139) ;  /* 0xffffffcc00987947 */ /* 0x000fea000383ffff */
.L_x_83:
[----:B-1----:R1:W4:Y:S02]  /*c5c0*/  SYNCS.PHASECHK.TRANS64.TRYWAIT P0, [R4+URZ+0x30860], R3 ;  /* 0x03086003040075a7 */ /* 0x002324000800017f */
[----:B----4-:R-:W-:Y:S05]  /*c5d0*/  @!P0 NANOSLEEP.SYNCS 0x989680 ;  /* 0x009896800000895d */ /* 0x010fea0003900000 */
[----:B------:R-:W4:Y:S02]  /*c5e0*/  @!P0 SYNCS.PHASECHK.TRANS64 P0, [R4+URZ+0x30860], R3 ;  /* 0x03086003040085a7 */ /* 0x000f24000800007f */
[----:B----4-:R-:W-:Y:S05]  /*c5f0*/  @!P0 BRA `(.L_x_83) ;  /* 0xfffffffc00f08947 */ /* 0x010fea000383ffff */
[----:B------:R-:W-:Y:S05]  /*c600*/  BRA `(.L_x_140) ;  /* 0xffffffe000947947 */ /* 0x000fea000383ffff */
.L_x_88:
[----:B-1----:R1:W2:Y:S02]  /*c610*/  SYNCS.PHASECHK.TRANS64.TRYWAIT P0, [R5+URZ+0x30820], R2 ;  /* 0x03082002050075a7 */ /* 0x0022a4000800017f */
[----:B--2---:R-:W-:Y:S05]  /*c620*/  @!P0 NANOSLEEP.SYNCS 0x989680 ;  /* 0x009896800000895d */ /* 0x004fea0003900000 */
[----:B------:R-:W2:Y:S02]  /*c630*/  @!P0 SYNCS.PHASECHK.TRANS64 P0, [R5+URZ+0x30820], R2 ;  /* 0x03082002050085a7 */ /* 0x000ea4000800007f */
[----:B--2---:R-:W-:Y:S05]  /*c640*/  @!P0 BRA `(.L_x_88) ;  /* 0xfffffffc00f08947 */ /* 0x004fea000383ffff */
[----:B------:R-:W-:Y:S05]  /*c650*/  BRA `(.L_x_141) ;  /* 0xffffffe400147947 */ /* 0x000fea000383ffff */
.L_x_93:
[----:B-1----:R1:W2:Y:S02]  /*c660*/  SYNCS.PHASECHK.TRANS64.TRYWAIT P0, [R5+URZ+0x30860], R6 ;  /* 0x03086006050075a7 */ /* 0x0022a4000800017f */
[----:B--2---:R-:W-:Y:S05]  /*c670*/  @!P0 NANOSLEEP.SYNCS 0x989680 ;  /* 0x009896800000895d */ /* 0x004fea0003900000 */
[----:B------:R-:W2:Y:S02]  /*c680*/  @!P0 SYNCS.PHASECHK.TRANS64 P0, [R5+URZ+0x30860], R6 ;  /* 0x03086006050085a7 */ /* 0x000ea4000800007f */
[----:B--2---:R-:W-:Y:S05]  /*c690*/  @!P0 BRA `(.L_x_93) ;  /* 0xfffffffc00f08947 */ /* 0x004fea000383ffff */
[----:B------:R-:W-:Y:S05]  /*c6a0*/  BRA `(.L_x_142) ;  /* 0xffffffe400b47947 */ /* 0x000fea000383ffff */
.L_x_98:
[----:B-1----:R1:W2:Y:S02]  /*c6b0*/  SYNCS.PHASECHK.TRANS64.TRYWAIT P0, [R6+URZ+0x30860], R7 ;  /* 0x03086007060075a7 */ /* 0x0022a4000800017f */
[----:B--2---:R-:W-:Y:S05]  /*c6c0*/  @!P0 NANOSLEEP.SYNCS 0x989680 ;  /* 0x009896800000895d */ /* 0x004fea0003900000 */
[----:B------:R-:W2:Y:S02]  /*c6d0*/  @!P0 SYNCS.PHASECHK.TRANS64 P0, [R6+URZ+0x30860], R7 ;  /* 0x03086007060085a7 */ /* 0x000ea4000800007f */
[----:B--2---:R-:W-:Y:S05]  /*c6e0*/  @!P0 BRA `(.L_x_98) ;  /* 0xfffffffc00f08947 */ /* 0x004fea000383ffff */
[----:B------:R-:W-:Y:S05]  /*c6f0*/  BRA `(.L_x_143) ;  /* 0xffffffe800407947 */ /* 0x000fea000383ffff */
.L_x_103:
[----:B-1----:R1:W2:Y:S02]  /*c700*/  SYNCS.PHASECHK.TRANS64.TRYWAIT P0, [R6+URZ+0x30820], R9 ;  /* 0x03082009060075a7 */ /* 0x0022a4000800017f */
[----:B--2---:R-:W-:Y:S05]  /*c710*/  @!P0 NANOSLEEP.SYNCS 0x989680 ;  /* 0x009896800000895d */ /* 0x004fea0003900000 */
[----:B------:R-:W2:Y:S02]  /*c720*/  @!P0 SYNCS.PHASECHK.TRANS64 P0, [R6+URZ+0x30820], R9 ;  /* 0x03082009060085a7 */ /* 0x000ea4000800007f */
[----:B--2---:R-:W-:Y:S05]  /*c730*/  @!P0 BRA `(.L_x_103) ;  /* 0xfffffffc00f08947 */ /* 0x004fea000383ffff */
[----:B------:R-:W-:Y:S05]  /*c740*/  BRA `(.L_x_144) ;  /* 0xffffffe800dc7947 */ /* 0x000fea000383ffff */
.L_x_108:
[----:B-1----:R1:W2:Y:S02]  /*c750*/  SYNCS.PHASECHK.TRANS64.TRYWAIT P0, [R6+URZ+0x30860], R5 ;  /* 0x03086005060075a7 */ /* 0x0022a4000800017f */
[----:B--2---:R-:W-:Y:S05]  /*c760*/  @!P0 NANOSLEEP.SYNCS 0x989680 ;  /* 0x009896800000895d */ /* 0x004fea0003900000 */
[----:B------:R-:W2:Y:S02]  /*c770*/  @!P0 SYNCS.PHASECHK.TRANS64 P0, [R6+URZ+0x30860], R5 ;  /* 0x03086005060085a7 */ /* 0x000ea4000800007f */
[----:B--2---:R-:W-:Y:S05]  /*c780*/  @!P0 BRA `(.L_x_108) ;  /* 0xfffffffc00f08947 */ /* 0x004fea000383ffff */
[----:B------:R-:W-:Y:S05]  /*c790*/  BRA `(.L_x_145) ;  /* 0xffffffec00887947 */ /* 0x000fea000383ffff */
.L_x_114:
[----:B-1----:R1:W2:Y:S02]  /*c7a0*/  SYNCS.PHASECHK.TRANS64.TRYWAIT P4, [R6+URZ+0x30820], R5 ;  /* 0x03082005060075a7 */ /* 0x0022a4000808017f */
[----:B--2---:R-:W-:Y:S05]  /*c7b0*/  @!P4 NANOSLEEP.SYNCS 0x989680 ;  /* 0x009896800000c95d */ /* 0x004fea0003900000 */
[----:B------:R-:W2:Y:S02]  /*c7c0*/  @!P4 SYNCS.PHASECHK.TRANS64 P4, [R6+URZ+0x30820], R5 ;  /* 0x030820050600c5a7 */ /* 0x000ea4000808007f */
[----:B--2---:R-:W-:Y:S05]  /*c7d0*/  @!P4 BRA `(.L_x_114) ;  /* 0xfffffffc00f0c947 */ /* 0x004fea000383ffff */
[----:B------:R-:W-:Y:S05]  /*c7e0*/  BRA `(.L_x_146) ;  /* 0xfffffff0003c7947 */ /* 0x000fea000383ffff */
.L_x_121:
[----:B-1----:R1:W2:Y:S02]  /*c7f0*/  SYNCS.PHASECHK.TRANS64.TRYWAIT P4, [R6+URZ+0x30820], R7 ;  /* 0x03082007060075a7 */ /* 0x0022a4000808017f */
[----:B--2---:R-:W-:Y:S05]  /*c800*/  @!P4 NANOSLEEP.SYNCS 0x989680 ;  /* 0x009896800000c95d */ /* 0x004fea0003900000 */
[----:B------:R-:W2:Y:S02]  /*c810*/  @!P4 SYNCS.PHASECHK.TRANS64 P4, [R6+URZ+0x30820], R7 ;  /* 0x030820070600c5a7 */ /* 0x000ea4000808007f */
[----:B--2---:R-:W-:Y:S05]  /*c820*/  @!P4 BRA `(.L_x_121) ;  /* 0xfffffffc00f0c947 */ /* 0x004fea000383ffff */
[----:B------:R-:W-:Y:S05]  /*c830*/  BRA `(.L_x_147) ;  /* 0xfffffff400247947 */ /* 0x000fea000383ffff */
.L_x_148:
[----:B------:R-:W-:-:S00]  /*c840*/  BRA `(.L_x_148) ;  /* 0xfffffffc00fc7947 */ /* 0x000fc0000383ffff */
[----:B------:R-:W-:-:S00]  /*c850*/  NOP ;  /* 0x0000000000007918 */ /* 0x000fc00000000000 */
        /* <DEDUP_REMOVED lines=10> */
.L_x_149:


//--------------------- .nv.global.init           --------------------------
	.section	.nv.global.init,"aw",@progbits
.nv.global.init:
	.type		$str$24,@object
	.size		$str$24,($str$25 - $str$24)
$str$24:
        /*0000*/ 	.byte	0x28, 0x61, 0x64, 0x64, 0x72, 0x65, 0x73, 0x73, 0x20, 0x26, 0x20, 0x6d, 0x61, 0x73, 0x6b, 0x29
        /*0010*/ 	.byte	0x20, 0x3d, 0x3d, 0x20, 0x30, 0x00
	.type		$str$25,@object
	.size		$str$25,(__unnamed_1 - $str$25)
$str$25:
        /*0016*/ 	.byte	0x2f, 0x74, 0x6d, 0x70, 0x2f, 0x63, 0x75, 0x74, 0x6c, 0x61, 0x73, 0x73, 0x5f, 0x73, 0x77, 0x65
        /*0026*/ 	.byte	0x65, 0x70, 0x5f, 0x73, 0x72, 0x63, 0x2f, 0x69, 0x6e, 0x63, 0x6c, 0x75, 0x64, 0x65, 0x2f, 0x63
        /*0036*/ 	.byte	0x75, 0x74, 0x65, 0x2f, 0x70, 0x6f, 0x69, 0x6e, 0x74, 0x65, 0x72, 0x5f, 0x66, 0x6c, 0x61, 0x67
        /*0046*/ 	.byte	0x67, 0x65, 0x64, 0x2e, 0x68, 0x70, 0x70, 0x00
	.type		__unnamed_1,@object
	.size		__unnamed_1,(.L_0 - __unnamed_1)
__unnamed_1:
        /*004e*/ 	.byte	0x61, 0x75, 0x74, 0x6f, 0x20, 0x63, 0x75, 0x74, 0x65, 0x3a, 0x3a, 0x61, 0x73, 0x5f, 0x70, 0x6f
        /* <DEDUP_REMOVED lines=27> */
        /*020e*/ 	.byte	0x3e, 0x3e, 0x3e, 0x3e, 0x3e, 0x5d, 0x00
.L_0:


//--------------------- .nv.shared._ZN7cutlass13device_kernelINS_4fmha6kernel28FmhaKernelTmaWarpSpecializedINS1_10collective33FmhaBwdMainloopTmaWarpSpecializedINS_6half_tEfN4cute5tupleIJNS7_1CILi128EEESA_NS9_ILi64EEEEEENS4_16FusionBwdAdapterINS4_14ResidualFusionEEEJEEENS4_17FmhaBwdEpilogueKVIS6_fNS8_IJSB_SB_SA_EEEEENS2_23TileSchedulerBwdAdapterINS2_23IndividualTileSchedulerEEEJEEEEEvNT_6ParamsE --------------------------
	.section	.nv.shared._ZN7cutlass13device_kernelINS_4fmha6kernel28FmhaKernelTmaWarpSpecializedINS1_10collective33FmhaBwdMainloopTmaWarpSpecializedINS_6half_tEfN4cute5tupleIJNS7_1CILi128EEESA_NS9_ILi64EEEEEENS4_16FusionBwdAdapterINS4_14ResidualFusionEEEJEEENS4_17FmhaBwdEpilogueKVIS6_fNS8_IJSB_SB_SA_EEEEENS2_23TileSchedulerBwdAdapterINS2_23IndividualTileSchedulerEEEJEEEEEvNT_6ParamsE,"aw",@nobits
	.sectionflags	@""
	.align	16
	.zero		1024


//--------------------- .nv.shared.reserved.0     --------------------------
	.section	.nv.shared.reserved.0,"aw",@nobits
	.weak		__nv_reservedSMEM_offset_0_alias
	.size		__nv_reservedSMEM_offset_0_alias, 0, 0
	.other		__nv_reservedSMEM_offset_0_alias,@"STO_CUDA_RESERVED_SHARED STV_DEFAULT"
__nv_reservedSMEM_offset_0_alias:
	.zero		0


//--------------------- .nv.global                --------------------------
	.section	.nv.global,"aw",@nobits
.nv.global:
	.type		_ZN39_INTERNAL_a841f0cd_4_k_cu_22e7e3ab_41834cute1_E,@object
	.size		_ZN39_INTERNAL_a841f0cd_4_k_cu_22e7e3ab_41834cute1_E,(_ZN39_INTERNAL_a841f0cd_4_k_cu_22e7e3ab_41834cuda3std3__45__cpo6cbeginE - _ZN39_INTERNAL_a841f0cd_4_k_cu_22e7e3ab_41834cute1_E)
_ZN39_INTERNAL_a841f0cd_4_k_cu_22e7e3ab_41834cute1_E:
	.zero		1
	.type		_ZN39_INTERNAL_a841f0cd_4_k_cu_22e7e3ab_41834cuda3std3__45__cpo6cbeginE,@object
	.size		_ZN39_INTERNAL_a841f0cd_4_k_cu_22e7e3ab_41834cuda3std3__45__cpo6cbeginE,(_ZN39_INTERNAL_a841f0cd_4_k_cu_22e7e3ab_41834cuda3std3__48in_placeE - _ZN39_INTERNAL_a841f0cd_4_k_cu_22e7e3ab_41834cuda3std3__45__cpo6cbeginE)
_ZN39_INTERNAL_a841f0cd_4_k_cu_22e7e3ab_41834cuda3std3__45__cpo6cbeginE:
	.zero		1
	.type		_ZN39_INTERNAL_a841f0cd_4_k_cu_22e7e3ab_41834cuda3std3__48in_placeE,@object
	.size		_ZN39_INTERNAL_a841f0cd_4_k_cu_22e7e3ab_41834cuda3std3__48in_placeE,(_ZN39_INTERNAL_a841f0cd_4_k_cu_22e7e3ab_41834cuda3std6ranges3__45__cpo9iter_moveE - _ZN39_INTERNAL_a841f0cd_4_k_cu_22e7e3ab_41834cuda3std3__48in_placeE)
_ZN39_INTERNAL_a841f0cd_4_k_cu_22e7e3ab_41834cuda3std3__48in_placeE:
	.zero		1
	.type		_ZN39_INTERNAL_a841f0cd_4_k_cu_22e7e3ab_41834cuda3std6ranges3__45__cpo9iter_moveE,@object
	.size		_ZN39_INTERNAL_a841f0cd_4_k_cu_22e7e3ab_41834cuda3std6ranges3__45__cpo9iter_moveE,(_ZN39_INTERNAL_a841f0cd_4_k_cu_22e7e3ab_41834cuda3std3__45__cpo5beginE - _ZN39_INTERNAL_a841f0cd_4_k_cu_22e7e3ab_41834cuda3std6ranges3__45__cpo9iter_moveE)
_ZN39_INTERNAL_a841f0cd_4_k_cu_22e7e3ab_41834cuda3std6ranges3__45__cpo9iter_moveE:
	.zero		1
	.type		_ZN39_INTERNAL_a841f0cd_4_k_cu_22e7e3ab_41834cuda3std3__45__cpo5beginE,@object
	.size		_ZN39_INTERNAL_a841f0cd_4_k_cu_22e7e3ab_41834cuda3std3__45__cpo5beginE,(_ZN39_INTERNAL_a841f0cd_4_k_cu_22e7e3ab_41834cuda3std3__441_GLOBAL__N__a841f0cd_4_k_cu_22e7e3ab_41836ignoreE - _ZN39_INTERNAL_a841f0cd_4_k_cu_22e7e3ab_41834cuda3std3__45__cpo5beginE)
_ZN39_INTERNAL_a841f0cd_4_k_cu_22e7e3ab_41834cuda3std3__45__cpo5beginE:
	.zero		1
	.type		_ZN39_INTERNAL_a841f0cd_4_k_cu_22e7e3ab_41834cuda3std3__441_GLOBAL__N__a841f0cd_4_k_cu_22e7e3ab_41836ignoreE,@object
	.size		_ZN39_INTERNAL_a841f0cd_4_k_cu_22e7e3ab_41834cuda3std3__441_GLOBAL__N__a841f0cd_4_k_cu_22e7e3ab_41836ignoreE,(_ZN39_INTERNAL_a841f0cd_4_k_cu_22e7e3ab_41834cute7productE - _ZN39_INTERNAL_a841f0cd_4_k_cu_22e7e3ab_41834cuda3std3__441_GLOBAL__N__a841f0cd_4_k_cu_22e7e3ab_41836ignoreE)
_ZN39_INTERNAL_a841f0cd_4_k_cu_22e7e3ab_41834cuda3std3__441_GLOBAL__N__a841f0cd_4_k_cu_22e7e3ab_41836ignoreE:
	.zero		1
	.type		_ZN39_INTERNAL_a841f0cd_4_k_cu_22e7e3ab_41834cute7productE,@object
	.size		_ZN39_INTERNAL_a841f0cd_4_k_cu_22e7e3ab_41834cute7productE,(_ZN39_INTERNAL_a841f0cd_4_k_cu_22e7e3ab_41834cuda3std3__45__cpo3endE - _ZN39_INTERNAL_a841f0cd_4_k_cu_22e7e3ab_41834cute7productE)
_ZN39_INTERNAL_a841f0cd_4_k_cu_22e7e3ab_41834cute7productE:
	.zero		1
	.type		_ZN39_INTERNAL_a841f0cd_4_k_cu_22e7e3ab_41834cuda3std3__45__cpo3endE,@object
	.size		_ZN39_INTERNAL_a841f0cd_4_k_cu_22e7e3ab_41834cuda3std3__45__cpo3endE,(_ZN39_INTERNAL_a841f0cd_4_k_cu_22e7e3ab_41834cuda3std3__419piecewise_constructE - _ZN39_INTERNAL_a841f0cd_4_k_cu_22e7e3ab_41834cuda3std3__45__cpo3endE)
_ZN39_INTERNAL_a841f0cd_4_k_cu_22e7e3ab_41834cuda3std3__45__cpo3endE:
	.zero		1
	.type		_ZN39_INTERNAL_a841f0cd_4_k_cu_22e7e3ab_41834cuda3std3__419piecewise_constructE,@object
	.size		_ZN39_INTERNAL_a841f0cd_4_k_cu_22e7e3ab_41834cuda3std3__419piecewise_constructE,(_ZN39_INTERNAL_a841f0cd_4_k_cu_22e7e3ab_41834cuda3std3__45__cpo4cendE - _ZN39_INTERNAL_a841f0cd_4_k_cu_22e7e3ab_41834cuda3std3__419piecewise_constructE)
_ZN39_INTERNAL_a841f0cd_4_k_cu_22e7e3ab_41834cuda3std3__419piecewise_constructE:
	.zero		1
	.type		_ZN39_INTERNAL_a841f0cd_4_k_cu_22e7e3ab_41834cuda3std3__45__cpo4cendE,@object
	.size		_ZN39_INTERNAL_a841f0cd_4_k_cu_22e7e3ab_41834cuda3std3__45__cpo4cendE,(_ZN39_INTERNAL_a841f0cd_4_k_cu_22e7e3ab_41834cuda3std6ranges3__45__cpo4swapE - _ZN39_INTERNAL_a841f0cd_4_k_cu_22e7e3ab_41834cuda3std3__45__cpo4cendE)
_ZN39_INTERNAL_a841f0cd_4_k_cu_22e7e3ab_41834cuda3std3__45__cpo4cendE:
	.zero		1
	.type		_ZN39_INTERNAL_a841f0cd_4_k_cu_22e7e3ab_41834cuda3std6ranges3__45__cpo4swapE,@object
	.size		_ZN39_INTERNAL_a841f0cd_4_k_cu_22e7e3ab_41834cuda3std6ranges3__45__cpo4swapE,(.L_8 - _ZN39_INTERNAL_a841f0cd_4_k_cu_22e7e3ab_41834cuda3std6ranges3__45__cpo4swapE)
_ZN39_INTERNAL_a841f0cd_4_k_cu_22e7e3ab_41834cuda3std6ranges3__45__cpo4swapE:
	.zero		1
.L_8:


//--------------------- .nv.constant0._ZN7cutlass13device_kernelINS_4fmha6kernel28FmhaKernelTmaWarpSpecializedINS1_10collective33FmhaBwdMainloopTmaWarpSpecializedINS_6half_tEfN4cute5tupleIJNS7_1CILi128EEESA_NS9_ILi64EEEEEENS4_16FusionBwdAdapterINS4_14ResidualFusionEEEJEEENS4_17FmhaBwdEpilogueKVIS6_fNS8_IJSB_SB_SA_EEEEENS2_23TileSchedulerBwdAdapterINS2_23IndividualTileSchedulerEEEJEEEEEvNT_6ParamsE --------------------------
	.section	.nv.constant0._ZN7cutlass13device_kernelINS_4fmha6kernel28FmhaKernelTmaWarpSpecializedINS1_10collective33FmhaBwdMainloopTmaWarpSpecializedINS_6half_tEfN4cute5tupleIJNS7_1CILi128EEESA_NS9_ILi64EEEEEENS4_16FusionBwdAdapterINS4_14ResidualFusionEEEJEEENS4_17FmhaBwdEpilogueKVIS6_fNS8_IJSB_SB_SA_EEEEENS2_23TileSchedulerBwdAdapterINS2_23IndividualTileSchedulerEEEJEEEEEvNT_6ParamsE,"a",@progbits
	.sectionflags	@""
	.align	4
.nv.constant0._ZN7cutlass13device_kernelINS_4fmha6kernel28FmhaKernelTmaWarpSpecializedINS1_10collective33FmhaBwdMainloopTmaWarpSpecializedINS_6half_tEfN4cute5tupleIJNS7_1CILi128EEESA_NS9_ILi64EEEEEENS4_16FusionBwdAdapterINS4_14ResidualFusionEEEJEEENS4_17FmhaBwdEpilogueKVIS6_fNS8_IJSB_SB_SA_EEEEENS2_23TileSchedulerBwdAdapterINS2_23IndividualTileSchedulerEEEJEEEEEvNT_6ParamsE:
	.zero		4352


//--------------------- SYMBOLS --------------------------

	.type		.nv.reservedSmem.offset0,@object
	.size		.nv.reservedSmem.offset0,0x4
	.type		__assertfail,@function
